// auto-generated by cutlass_sweep.fmha — config: {"arch": "sm_90", "direction": "fwd", "dtype": "bf16", "head_dim": 32, "mask": "residual", "schedule": "cooperative", "tile_kv": 64, "tile_q": 128}
#include "cutlass/cutlass.h"
#include "cute/tensor.hpp"
#include "cutlass/device_kernel.h"
#include "cutlass/kernel_hardware_info.h"
#include "88_hopper_fmha/collective/fmha_fusion.hpp"
#include "88_hopper_fmha/kernel/fmha_kernel_builder.hpp"

using namespace cute;
using Element = cutlass::bfloat16_t;
using TileShape = Shape<_128, _64, _32>;
using StrideQ = cute::tuple<int, _1, cute::tuple<int, int>>;
using StrideK = cute::tuple<int, _1, cute::tuple<int, int>>;
using StrideV = cute::tuple<int, cute::_1, cute::tuple<int, int>>;

using Kernel = typename cutlass::fmha::kernel::FmhaBuilder<
    Element, float, float,
    TileShape, StrideQ, StrideK, StrideV,
    cutlass::fmha::collective::ResidualFusion,
    cutlass::gemm::KernelTmaWarpSpecializedCooperative
  >::Kernel;

auto* _anchor = &cutlass::device_kernel<Kernel>;


// ===== COMPILED SASS (sm_90a) =====

	.target	sm_90a

	.elftype	@"ET_EXEC"


//--------------------- .note.nv.tkinfo           --------------------------
	.section	.note.nv.tkinfo,"",@"SHT_NOTE"
	.sectionflags	@"SHF_NOTE_NV_TKINFO"
	.tkinfo
        /*0018*/ 	.word	0x00000002
        /*0030*/ 	.string	""
        /*0030*/ 	.string	"ptxas"
        /*0030*/ 	.string	"Cuda compilation tools, release 13.0, V13.0.88"
        /*0030*/ 	.string	"Build cuda_13.0.r13.0/compiler.36424714_0"
        /*0030*/ 	.string	"-arch sm_90a -m 64 "



//--------------------- .note.nv.cuinfo           --------------------------
	.section	.note.nv.cuinfo,"",@"SHT_NOTE"
	.sectionflags	@"SHF_NOTE_NV_CUINFO"
        /*0018*/ 	.short	0x0002
        /*001a*/ 	.short	0x005a
        /*001c*/ 	.short	0x0082
	.zero		2


//--------------------- .nv.info                  --------------------------
	.section	.nv.info,"",@"SHT_CUDA_INFO"
	.align	4


	//----- nvinfo : EIATTR_REGCOUNT
	.align		4
        /*0000*/ 	.byte	0x04, 0x2f
        /*0002*/ 	.short	(.L_15 - .L_14)
	.align		4
.L_14:
        /*0004*/ 	.word	index@(_ZN7cutlass13device_kernelINS_4fmha6kernel28FmhaKernelTmaWarpSpecializedINS1_10collective30FmhaMainloopTmaWarpSpecializedINS_10bfloat16_tEffN4cute5tupleIJNS7_1CILi128EEENS9_ILi64EEENS9_ILi32EEEEEENS8_IJiNS9_ILi1EEENS8_IJiiEEEEEESG_SG_NS4_14ResidualFusionEJEEENS4_15FmhaFwdEpilogueIS6_fNS8_IJSB_SC_SB_EEEEENS2_23IndividualTileSchedulerEJEEEEEvNT_6ParamsE)
        /*0008*/ 	.word	0x000000a8


	//----- nvinfo : EIATTR_FRAME_SIZE
	.align		4
.L_15:
        /*000c*/ 	.byte	0x04, 0x11
        /*000e*/ 	.short	(.L_17 - .L_16)
	.align		4
.L_16:
        /*0010*/ 	.word	index@($__internal_0_$__cuda_sm20_rcp_rn_f32_slowpath)
        /*0014*/ 	.word	0x00000000


	//----- nvinfo : EIATTR_FRAME_SIZE
	.align		4
.L_17:
        /*0018*/ 	.byte	0x04, 0x11
        /*001a*/ 	.short	(.L_19 - .L_18)
	.align		4
.L_18:
        /*001c*/ 	.word	index@(_ZN7cutlass13device_kernelINS_4fmha6kernel28FmhaKernelTmaWarpSpecializedINS1_10collective30FmhaMainloopTmaWarpSpecializedINS_10bfloat16_tEffN4cute5tupleIJNS7_1CILi128EEENS9_ILi64EEENS9_ILi32EEEEEENS8_IJiNS9_ILi1EEENS8_IJiiEEEEEESG_SG_NS4_14ResidualFusionEJEEENS4_15FmhaFwdEpilogueIS6_fNS8_IJSB_SC_SB_EEEEENS2_23IndividualTileSchedulerEJEEEEEvNT_6ParamsE)
        /*0020*/ 	.word	0x00000000


	//----- nvinfo : EIATTR_MIN_STACK_SIZE
	.align		4
.L_19:
        /*0024*/ 	.byte	0x04, 0x12
        /*0026*/ 	.short	(.L_21 - .L_20)
	.align		4
.L_20:
        /*0028*/ 	.word	index@(_ZN7cutlass13device_kernelINS_4fmha6kernel28FmhaKernelTmaWarpSpecializedINS1_10collective30FmhaMainloopTmaWarpSpecializedINS_10bfloat16_tEffN4cute5tupleIJNS7_1CILi128EEENS9_ILi64EEENS9_ILi32EEEEEENS8_IJiNS9_ILi1EEENS8_IJiiEEEEEESG_SG_NS4_14ResidualFusionEJEEENS4_15FmhaFwdEpilogueIS6_fNS8_IJSB_SC_SB_EEEEENS2_23IndividualTileSchedulerEJEEEEEvNT_6ParamsE)
        /*002c*/ 	.word	0x00000000
.L_21:


//--------------------- .nv.compat                --------------------------
	.section	.nv.compat,"",@"SHT_CUDA_COMPAT_INFO"
	.align	4
        /*0000*/ 	.byte	0x02, 0x09, 0x01, 0x00, 0x02, 0x02, 0x04, 0x00, 0x02, 0x05, 0x05, 0x00, 0x03, 0x07, 0x01, 0x01
        /*0010*/ 	.byte	0x02, 0x03, 0x01, 0x00, 0x02, 0x06, 0x01, 0x00, 0x04, 0x0b, 0x08, 0x00, 0x00, 0x00, 0x00, 0x00
        /*0020*/ 	.byte	0x00, 0x00, 0x00, 0x00


//--------------------- .nv.info._ZN7cutlass13device_kernelINS_4fmha6kernel28FmhaKernelTmaWarpSpecializedINS1_10collective30FmhaMainloopTmaWarpSpecializedINS_10bfloat16_tEffN4cute5tupleIJNS7_1CILi128EEENS9_ILi64EEENS9_ILi32EEEEEENS8_IJiNS9_ILi1EEENS8_IJiiEEEEEESG_SG_NS4_14ResidualFusionEJEEENS4_15FmhaFwdEpilogueIS6_fNS8_IJSB_SC_SB_EEEEENS2_23IndividualTileSchedulerEJEEEEEvNT_6ParamsE --------------------------
	.section	.nv.info._ZN7cutlass13device_kernelINS_4fmha6kernel28FmhaKernelTmaWarpSpecializedINS1_10collective30FmhaMainloopTmaWarpSpecializedINS_10bfloat16_tEffN4cute5tupleIJNS7_1CILi128EEENS9_ILi64EEENS9_ILi32EEEEEENS8_IJiNS9_ILi1EEENS8_IJiiEEEEEESG_SG_NS4_14ResidualFusionEJEEENS4_15FmhaFwdEpilogueIS6_fNS8_IJSB_SC_SB_EEEEENS2_23IndividualTileSchedulerEJEEEEEvNT_6ParamsE,"",@"SHT_CUDA_INFO"
	.sectionflags	@""
	.align	4


	//----- nvinfo : EIATTR_CUDA_API_VERSION
	.align		4
        /*0000*/ 	.byte	0x04, 0x37
        /*0002*/ 	.short	(.L_23 - .L_22)
.L_22:
        /*0004*/ 	.word	0x00000082


	//----- nvinfo : EIATTR_KPARAM_INFO
	.align		4
.L_23:
        /*0008*/ 	.byte	0x04, 0x17
        /*000a*/ 	.short	(.L_25 - .L_24)
.L_24:
        /*000c*/ 	.word	0x00000000
        /*0010*/ 	.short	0x0000
        /*0012*/ 	.short	0x0070
        /*0014*/ 	.byte	0x00, 0xf0, 0x01, 0x20


	//----- nvinfo : EIATTR_SPARSE_MMA_MASK
	.align		4
.L_25:
        /*0018*/ 	.byte	0x03, 0x50
        /*001a*/ 	.short	0x0000


	//----- nvinfo : EIATTR_MAXREG_COUNT
	.align		4
        /*001c*/ 	.byte	0x03, 0x1b
        /*001e*/ 	.short	0x00a8


	//----- nvinfo : EIATTR_NUM_BARRIERS
	.align		4
        /*0020*/ 	.byte	0x02, 0x4c
        /*0022*/ 	.byte	0x02
	.zero		1


	//----- nvinfo : EIATTR_EXTERNS
	.align		4
        /*0024*/ 	.byte	0x04, 0x0f
        /*0026*/ 	.short	(.L_27 - .L_26)


	//   ....[0]....
	.align		4
.L_26:
        /*0028*/ 	.word	index@(__assertfail)


	//----- nvinfo : EIATTR_MERCURY_ISA_VERSION
	.align		4
.L_27:
        /*002c*/ 	.byte	0x03, 0x5f
        /*002e*/ 	.short	0x0101


	//----- nvinfo : EIATTR_INT_WARP_WIDE_INSTR_OFFSETS
	.align		4
        /*0030*/ 	.byte	0x04, 0x31
        /*0032*/ 	.short	(.L_29 - .L_28)


	//   ....[0]....
.L_28:
        /*0034*/ 	.word	0x000006f0


	//   ....[1]....
        /*0038*/ 	.word	0x00000700


	//   ....[2]....
        /*003c*/ 	.word	0x00000710


	//   ....[3]....
        /*0040*/ 	.word	0x00000720


	//   ....[4]....
        /*0044*/ 	.word	0x00000790


	//----- nvinfo : EIATTR_COOP_GROUP_MASK_REGIDS
	.align		4
.L_29:
        /*0048*/ 	.byte	0x04, 0x29
        /*004a*/ 	.short	(.L_31 - .L_30)


	//   ....[0]....
.L_30:
        /*004c*/ 	.word	0xffffffff


	//   ....[1]....
        /*0050*/ 	.word	0xffffffff


	//   ....[2]....
        /*0054*/ 	.word	0xffffffff


	//   ....[3]....
        /*0058*/ 	.word	0xffffffff


	//   ....[4]....
        /*005c*/ 	.word	0xffffffff


	//   ....[5]....
        /*0060*/ 	.word	0xffffffff


	//   ....[6]....
        /*0064*/ 	.word	0xffffffff


	//   ....[7]....
        /*0068*/ 	.word	0xffffffff


	//   ....[8]....
        /*006c*/ 	.word	0xffffffff


	//   ....[9]....
        /*0070*/ 	.word	0xffffffff


	//   ....[10]....
        /*0074*/ 	.word	0xffffffff


	//   ....[11]....
        /*0078*/ 	.word	0xffffffff


	//   ....[12]....
        /*007c*/ 	.word	0xffffffff


	//   ....[13]....
        /*0080*/ 	.word	0xffffffff


	//   ....[14]....
        /*0084*/ 	.word	0xffffffff


	//   ....[15]....
        /*0088*/ 	.word	0xffffffff


	//   ....[16]....
        /*008c*/ 	.word	0xffffffff


	//   ....[17]....
        /*0090*/ 	.word	0xffffffff


	//   ....[18]....
        /*0094*/ 	.word	0xffffffff


	//   ....[19]....
        /*0098*/ 	.word	0xffffffff


	//   ....[20]....
        /*009c*/ 	.word	0xffffffff


	//   ....[21]....
        /*00a0*/ 	.word	0xffffffff


	//----- nvinfo : EIATTR_COOP_GROUP_INSTR_OFFSETS
	.align		4
.L_31:
        /*00a4*/ 	.byte	0x04, 0x28
        /*00a6*/ 	.short	(.L_33 - .L_32)


	//   ....[0]....
.L_32:
        /*00a8*/ 	.word	0x00000050


	//   ....[1]....
        /*00ac*/ 	.word	0x00000080


	//   ....[2]....
        /*00b0*/ 	.word	0x000001b0


	//   ....[3]....
        /*00b4*/ 	.word	0x00000370


	//   ....[4]....
        /*00b8*/ 	.word	0x00000530


	//   ....[5]....
        /*00bc*/ 	.word	0x00000690


	//   ....[6]....
        /*00c0*/ 	.word	0x000014d0


	//   ....[7]....
        /*00c4*/ 	.word	0x00001520


	//   ....[8]....
        /*00c8*/ 	.word	0x00001880


	//   ....[9]....
        /*00cc*/ 	.word	0x00001970


	//   ....[10]....
        /*00d0*/ 	.word	0x00002a10


	//   ....[11]....
        /*00d4*/ 	.word	0x00002a40


	//   ....[12]....
        /*00d8*/ 	.word	0x00002b30


	//   ....[13]....
        /*00dc*/ 	.word	0x00002d00


	//   ....[14]....
        /*00e0*/ 	.word	0x000044c0


	//   ....[15]....
        /*00e4*/ 	.word	0x00004520


	//   ....[16]....
        /*00e8*/ 	.word	0x00004830


	//   ....[17]....
        /*00ec*/ 	.word	0x00004950


	//   ....[18]....
        /*00f0*/ 	.word	0x00005960


	//   ....[19]....
        /*00f4*/ 	.word	0x000059a0


	//   ....[20]....
        /*00f8*/ 	.word	0x000059d0


	//   ....[21]....
        /*00fc*/ 	.word	0x000059f0


	//----- nvinfo : EIATTR_REG_RECONFIG
	.align		4
.L_33:
        /*0100*/ 	.byte	0x01, 0x54
	.zero		2


	//----- nvinfo : EIATTR_SYSCALL_OFFSETS
	.align		4
        /*0104*/ 	.byte	0x04, 0x46
        /*0106*/ 	.short	(.L_35 - .L_34)


	//   ....[0]....
.L_34:
        /*0108*/ 	.word	0x000062c0


	//   ....[1]....
        /*010c*/ 	.word	0x00006420


	//----- nvinfo : EIATTR_MBARRIER_INSTR_OFFSETS
	.align		4
.L_35:
        /*0110*/ 	.byte	0x04, 0x39
        /*0112*/ 	.short	(.L_37 - .L_36)


	//   ....[0]....
.L_36:
        /*0114*/ 	.word	0x00000320
        /*0118*/ 	.word	0x000000ff
        /*011c*/ 	.word	0x00007050
        /*0120*/ 	.short	0x0100
        /*0122*/ 	.byte	0x0b
	.zero		1


	//   ....[1]....
        /*0124*/ 	.word	0x00000330
        /*0128*/ 	.word	0x000000ff
        /*012c*/ 	.word	0x00007060
        /*0130*/ 	.short	0x0100
        /*0132*/ 	.byte	0x0b
	.zero		1


	//   ....[2]....
        /*0134*/ 	.word	0x00000340
        /*0138*/ 	.word	0x000000ff
        /*013c*/ 	.word	0x00007058
        /*0140*/ 	.short	0x0100
        /*0142*/ 	.byte	0x0b
	.zero		1


	//   ....[3]....
        /*0144*/ 	.word	0x00000350
        /*0148*/ 	.word	0x000000ff
        /*014c*/ 	.word	0x00007068
        /*0150*/ 	.short	0x0100
        /*0152*/ 	.byte	0x0b
	.zero		1


	//   ....[4]....
        /*0154*/ 	.word	0x00000480
        /*0158*/ 	.word	0x000000ff
        /*015c*/ 	.word	0x00007000
        /*0160*/ 	.short	0x0100
        /*0162*/ 	.byte	0x0b
	.zero		1


	//   ....[5]....
        /*0164*/ 	.word	0x00000490
        /*0168*/ 	.word	0x000000ff
        /*016c*/ 	.word	0x00007028
        /*0170*/ 	.short	0x0100
        /*0172*/ 	.byte	0x0b
	.zero		1


	//   ....[6]....
        /*0174*/ 	.word	0x000004a0
        /*0178*/ 	.word	0x000000ff
        /*017c*/ 	.word	0x00007008
        /*0180*/ 	.short	0x0100
        /*0182*/ 	.byte	0x0b
	.zero		1


	//   ....[7]....
        /*0184*/ 	.word	0x000004b0
        /*0188*/ 	.word	0x000000ff
        /*018c*/ 	.word	0x00007030
        /*0190*/ 	.short	0x0100
        /*0192*/ 	.byte	0x0b
	.zero		1


	//   ....[8]....
        /*0194*/ 	.word	0x000004c0
        /*0198*/ 	.word	0x000000ff
        /*019c*/ 	.word	0x00007010
        /*01a0*/ 	.short	0x0100
        /*01a2*/ 	.byte	0x0b
	.zero		1


	//   ....[9]....
        /*01a4*/ 	.word	0x000004d0
        /*01a8*/ 	.word	0x000000ff
        /*01ac*/ 	.word	0x00007038
        /*01b0*/ 	.short	0x0100
        /*01b2*/ 	.byte	0x0b
	.zero		1


	//   ....[10]....
        /*01b4*/ 	.word	0x000004e0
        /*01b8*/ 	.word	0x000000ff
        /*01bc*/ 	.word	0x00007018
        /*01c0*/ 	.short	0x0100
        /*01c2*/ 	.byte	0x0b
	.zero		1


	//   ....[11]....
        /*01c4*/ 	.word	0x000004f0
        /*01c8*/ 	.word	0x000000ff
        /*01cc*/ 	.word	0x00007040
        /*01d0*/ 	.short	0x0100
        /*01d2*/ 	.byte	0x0b
	.zero		1


	//   ....[12]....
        /*01d4*/ 	.word	0x00000500
        /*01d8*/ 	.word	0x000000ff
        /*01dc*/ 	.word	0x00007020
        /*01e0*/ 	.short	0x0100
        /*01e2*/ 	.byte	0x0b
	.zero		1


	//   ....[13]....
        /*01e4*/ 	.word	0x00000510
        /*01e8*/ 	.word	0x000000ff
        /*01ec*/ 	.word	0x00007048
        /*01f0*/ 	.short	0x0100
        /*01f2*/ 	.byte	0x0b
	.zero		1


	//   ....[14]....
        /*01f4*/ 	.word	0x00000640
        /*01f8*/ 	.word	0x000000ff
        /*01fc*/ 	.word	0x00007070
        /*0200*/ 	.short	0x0100
        /*0202*/ 	.byte	0x0b
	.zero		1


	//   ....[15]....
        /*0204*/ 	.word	0x00000650
        /*0208*/ 	.word	0x000000ff
        /*020c*/ 	.word	0x00007080
        /*0210*/ 	.short	0x0100
        /*0212*/ 	.byte	0x0b
	.zero		1


	//   ....[16]....
        /*0214*/ 	.word	0x00000660
        /*0218*/ 	.word	0x000000ff
        /*021c*/ 	.word	0x00007078
        /*0220*/ 	.short	0x0100
        /*0222*/ 	.byte	0x0b
	.zero		1


	//   ....[17]....
        /*0224*/ 	.word	0x00000670
        /*0228*/ 	.word	0x000000ff
        /*022c*/ 	.word	0x00007088
        /*0230*/ 	.short	0x0100
        /*0232*/ 	.byte	0x0b
	.zero		1


	//   ....[18]....
        /*0234*/ 	.word	0x000007b0
        /*0238*/ 	.word	0x000000ff
        /*023c*/ 	.word	0x00007090
        /*0240*/ 	.short	0x0100
        /*0242*/ 	.byte	0x08
	.zero		1


	//   ....[19]....
        /*0244*/ 	.word	0x000007c0
        /*0248*/ 	.word	0x000000ff
        /*024c*/ 	.word	0x00007098
        /*0250*/ 	.short	0x0100
        /*0252*/ 	.byte	0x08
	.zero		1


	//   ....[20]....
        /*0254*/ 	.word	0x000007d0
        /*0258*/ 	.word	0x000000ff
        /*025c*/ 	.word	0x000070a0
        /*0260*/ 	.short	0x0100
        /*0262*/ 	.byte	0x08
	.zero		1


	//   ....[21]....
        /*0264*/ 	.word	0x000007e0
        /*0268*/ 	.word	0x000000ff
        /*026c*/ 	.word	0x000070a8
        /*0270*/ 	.short	0x0100
        /*0272*/ 	.byte	0x08
	.zero		1


	//   ....[22]....
        /*0274*/ 	.word	0x000008e0
        /*0278*/ 	.word	0x000000ff
        /*027c*/ 	.word	0x000070c0
        /*0280*/ 	.short	0x0100
        /*0282*/ 	.byte	0x0b
	.zero		1


	//   ....[23]....
        /*0284*/ 	.word	0x000008f0
        /*0288*/ 	.word	0x000000ff
        /*028c*/ 	.word	0x000070c8
        /*0290*/ 	.short	0x0100
        /*0292*/ 	.byte	0x0b
	.zero		1


	//   ....[24]....
        /*0294*/ 	.word	0x00000d70
        /*0298*/ 	.word	0x000000ff
        /*029c*/ 	.word	0x00007050
        /*02a0*/ 	.short	0x010a
        /*02a2*/ 	.byte	0x06
	.zero		1


	//   ....[25]....
        /*02a4*/ 	.word	0x00000df0
        /*02a8*/ 	.word	0x000000ff
        /*02ac*/ 	.word	0x00007000
        /*02b0*/ 	.short	0x010a
        /*02b2*/ 	.byte	0x25
	.zero		1


	//   ....[26]....
        /*02b4*/ 	.word	0x00000e40
        /*02b8*/ 	.word	0x000000ff
        /*02bc*/ 	.word	0xfffffff8
        /*02c0*/ 	.short	0x010a
        /*02c2*/ 	.byte	0x10
	.zero		1


	//   ....[27]....
        /*02c4*/ 	.word	0x00002180
        /*02c8*/ 	.word	0x00000005
        /*02cc*/ 	.word	0x00000000
        /*02d0*/ 	.short	0x0101
        /*02d2*/ 	.byte	0x0d
	.zero		1


	//   ....[28]....
        /*02d4*/ 	.word	0x000023f0
        /*02d8*/ 	.word	0x000000ff
        /*02dc*/ 	.word	0x00007008
        /*02e0*/ 	.short	0x010a
        /*02e2*/ 	.byte	0x25
	.zero		1


	//   ....[29]....
        /*02e4*/ 	.word	0x000025f0
        /*02e8*/ 	.word	0x000000ff
        /*02ec*/ 	.word	0x00000000
        /*02f0*/ 	.short	0x0101
        /*02f2*/ 	.byte	0x06
	.zero		1


	//   ....[30]....
        /*02f4*/ 	.word	0x00002770
        /*02f8*/ 	.word	0x000000ff
        /*02fc*/ 	.word	0x00007000
        /*0300*/ 	.short	0x010a
        /*0302*/ 	.byte	0x06
	.zero		1


	//   ....[31]....
        /*0304*/ 	.word	0x00003870
        /*0308*/ 	.word	0x000000ff
        /*030c*/ 	.word	0x00007000
        /*0310*/ 	.short	0x010a
        /*0312*/ 	.byte	0x06
	.zero		1


	//   ....[32]....
        /*0314*/ 	.word	0x00003a90
        /*0318*/ 	.word	0x000000ff
        /*031c*/ 	.word	0x00007000
        /*0320*/ 	.short	0x010a
        /*0322*/ 	.byte	0x06
	.zero		1


	//   ....[33]....
        /*0324*/ 	.word	0x00003c50
        /*0328*/ 	.word	0x000000ff
        /*032c*/ 	.word	0x00000000
        /*0330*/ 	.short	0x0101
        /*0332*/ 	.byte	0x06
	.zero		1


	//   ....[34]....
        /*0334*/ 	.word	0x00003d00
        /*0338*/ 	.word	0x000000ff
        /*033c*/ 	.word	0x00000000
        /*0340*/ 	.short	0x0101
        /*0342*/ 	.byte	0x06
	.zero		1


	//   ....[35]....
        /*0344*/ 	.word	0x00003eb0
        /*0348*/ 	.word	0x000000ff
        /*034c*/ 	.word	0x00007000
        /*0350*/ 	.short	0x010a
        /*0352*/ 	.byte	0x06
	.zero		1


	//   ....[36]....
        /*0354*/ 	.word	0x000053d0
        /*0358*/ 	.word	0x000000ff
        /*035c*/ 	.word	0x00007000
        /*0360*/ 	.short	0x010a
        /*0362*/ 	.byte	0x06
	.zero		1


	//   ....[37]....
        /*0364*/ 	.word	0x000055e0
        /*0368*/ 	.word	0x000000ff
        /*036c*/ 	.word	0x00007000
        /*0370*/ 	.short	0x010a
        /*0372*/ 	.byte	0x06
	.zero		1


	//   ....[38]....
        /*0374*/ 	.word	0x000057a0
        /*0378*/ 	.word	0x000000ff
        /*037c*/ 	.word	0x00000000
        /*0380*/ 	.short	0x0101
        /*0382*/ 	.byte	0x06
	.zero		1


	//   ....[39]....
        /*0384*/ 	.word	0x00005850
        /*0388*/ 	.word	0x000000ff
        /*038c*/ 	.word	0x00000000
        /*0390*/ 	.short	0x0101
        /*0392*/ 	.byte	0x06
	.zero		1


	//   ....[40]....
        /*0394*/ 	.word	0x00005e70
        /*0398*/ 	.word	0x000000ff
        /*039c*/ 	.word	0x00000008
        /*03a0*/ 	.short	0x010a
        /*03a2*/ 	.byte	0x10
	.zero		1


	//   ....[41]....
        /*03a4*/ 	.word	0x00006910
        /*03a8*/ 	.word	0x00000000
        /*03ac*/ 	.word	0x00007090
        /*03b0*/ 	.short	0x0101
        /*03b2*/ 	.byte	0x25
	.zero		1


	//   ....[42]....
        /*03b4*/ 	.word	0x00006a60
        /*03b8*/ 	.word	0x00000004
        /*03bc*/ 	.word	0x00007060
        /*03c0*/ 	.short	0x010a
        /*03c2*/ 	.byte	0x3f
	.zero		1


	//   ....[43]....
        /*03c4*/ 	.word	0x00006cc0
        /*03c8*/ 	.word	0x00000002
        /*03cc*/ 	.word	0x00007028
        /*03d0*/ 	.short	0x010a
        /*03d2*/ 	.byte	0x3f
	.zero		1


	//   ....[44]....
        /*03d4*/ 	.word	0x00006f00
        /*03d8*/ 	.word	0x00000005
        /*03dc*/ 	.word	0x00007060
        /*03e0*/ 	.short	0x010a
        /*03e2*/ 	.byte	0x3f
	.zero		1


	//   ....[45]....
        /*03e4*/ 	.word	0x00007170
        /*03e8*/ 	.word	0x00000004
        /*03ec*/ 	.word	0x00007028
        /*03f0*/ 	.short	0x010a
        /*03f2*/ 	.byte	0x3f
	.zero		1


	//   ....[46]....
        /*03f4*/ 	.word	0x000074a0
        /*03f8*/ 	.word	0x00000006
        /*03fc*/ 	.word	0x00007028
        /*0400*/ 	.short	0x010a
        /*0402*/ 	.byte	0x3f
	.zero		1


	//   ....[47]....
        /*0404*/ 	.word	0x00007710
        /*0408*/ 	.word	0x00000006
        /*040c*/ 	.word	0x00007028
        /*0410*/ 	.short	0x010a
        /*0412*/ 	.byte	0x3f
	.zero		1


	//   ....[48]....
        /*0414*/ 	.word	0x00007970
        /*0418*/ 	.word	0x00000003
        /*041c*/ 	.word	0x00007050
        /*0420*/ 	.short	0x010a
        /*0422*/ 	.byte	0x3f
	.zero		1


	//   ....[49]....
        /*0424*/ 	.word	0x000079d0
        /*0428*/ 	.word	0x00000002
        /*042c*/ 	.word	0x00007000
        /*0430*/ 	.short	0x010a
        /*0432*/ 	.byte	0x3f
	.zero		1


	//   ....[50]....
        /*0434*/ 	.word	0x00007a30
        /*0438*/ 	.word	0x00000003
        /*043c*/ 	.word	0xfffffff8
        /*0440*/ 	.short	0x010a
        /*0442*/ 	.byte	0x3f
	.zero		1


	//   ....[51]....
        /*0444*/ 	.word	0x00007a90
        /*0448*/ 	.word	0x00000008
        /*044c*/ 	.word	0x00007008
        /*0450*/ 	.short	0x010a
        /*0452*/ 	.byte	0x3f
	.zero		1


	//   ....[52]....
        /*0454*/ 	.word	0x00007af0
        /*0458*/ 	.word	0x0000000d
        /*045c*/ 	.word	0x00007000
        /*0460*/ 	.short	0x010a
        /*0462*/ 	.byte	0x3f
	.zero		1


	//   ....[53]....
        /*0464*/ 	.word	0x00007b50
        /*0468*/ 	.word	0x00000008
        /*046c*/ 	.word	0x00007000
        /*0470*/ 	.short	0x010a
        /*0472*/ 	.byte	0x3f
	.zero		1


	//   ....[54]....
        /*0474*/ 	.word	0x00007bb0
        /*0478*/ 	.word	0x0000000b
        /*047c*/ 	.word	0x00007000
        /*0480*/ 	.short	0x010a
        /*0482*/ 	.byte	0x3f
	.zero		1


	//   ....[55]....
        /*0484*/ 	.word	0x00007c10
        /*0488*/ 	.word	0x00000009
        /*048c*/ 	.word	0x00007000
        /*0490*/ 	.short	0x010a
        /*0492*/ 	.byte	0x3f
	.zero		1


	//   ....[56]....
        /*0494*/ 	.word	0x00007c70
        /*0498*/ 	.word	0x00000003
        /*049c*/ 	.word	0x00000008
        /*04a0*/ 	.short	0x010a
        /*04a2*/ 	.byte	0x3f
	.zero		1


	//   ....[57]....
        /*04a4*/ 	.word	0x00007cc0
        /*04a8*/ 	.word	0x00000004
        /*04ac*/ 	.word	0x00007060
        /*04b0*/ 	.short	0x010a
        /*04b2*/ 	.byte	0x3f
	.zero		1


	//   ....[58]....
        /*04b4*/ 	.word	0x00007d10
        /*04b8*/ 	.word	0x00000002
        /*04bc*/ 	.word	0x00007028
        /*04c0*/ 	.short	0x010a
        /*04c2*/ 	.byte	0x3f
	.zero		1


	//   ....[59]....
        /*04c4*/ 	.word	0x00007d60
        /*04c8*/ 	.word	0x00000005
        /*04cc*/ 	.word	0x00007060
        /*04d0*/ 	.short	0x010a
        /*04d2*/ 	.byte	0x3f
	.zero		1


	//   ....[60]....
        /*04d4*/ 	.word	0x00007db0
        /*04d8*/ 	.word	0x00000004
        /*04dc*/ 	.word	0x00007028
        /*04e0*/ 	.short	0x010a
        /*04e2*/ 	.byte	0x3f
	.zero		1


	//   ....[61]....
        /*04e4*/ 	.word	0x00007e00
        /*04e8*/ 	.word	0x00000006
        /*04ec*/ 	.word	0x00007028
        /*04f0*/ 	.short	0x010a
        /*04f2*/ 	.byte	0x3f
	.zero		1


	//   ....[62]....
        /*04f4*/ 	.word	0x00007e50
        /*04f8*/ 	.word	0x00000006
        /*04fc*/ 	.word	0x00007028
        /*0500*/ 	.short	0x010a
        /*0502*/ 	.byte	0x3f
	.zero		1


	//----- nvinfo : EIATTR_NUM_MBARRIERS
	.align		4
.L_37:
        /*0504*/ 	.byte	0x03, 0x38
        /*0506*/ 	.short	0x0018


	//----- nvinfo : EIATTR_EXIT_INSTR_OFFSETS
	.align		4
        /*0508*/ 	.byte	0x04, 0x1c
        /*050a*/ 	.short	(.L_39 - .L_38)


	//   ....[0]....
.L_38:
        /*050c*/ 	.word	0x00000990


	//   ....[1]....
        /*0510*/ 	.word	0x00006920


	//   ....[2]....
        /*0514*/ 	.word	0x00006960


	//   ....[3]....
        /*0518*/ 	.word	0x00007370


	//   ....[4]....
        /*051c*/ 	.word	0x00007950


	//----- nvinfo : EIATTR_MAX_THREADS
	.align		4
.L_39:
        /*0520*/ 	.byte	0x04, 0x05
        /*0522*/ 	.short	(.L_41 - .L_40)
.L_40:
        /*0524*/ 	.word	0x00000180
        /*0528*/ 	.word	0x00000001
        /*052c*/ 	.word	0x00000001


	//----- nvinfo : EIATTR_CRS_STACK_SIZE
	.align		4
.L_41:
        /*0530*/ 	.byte	0x04, 0x1e
        /*0532*/ 	.short	(.L_43 - .L_42)
.L_42:
        /*0534*/ 	.word	0x00000000


	//----- nvinfo : EIATTR_CBANK_PARAM_SIZE
	.align		4
.L_43:
        /*0538*/ 	.byte	0x03, 0x19
        /*053a*/ 	.short	0x0870


	//----- nvinfo : EIATTR_PARAM_CBANK
	.align		4
        /*053c*/ 	.byte	0x04, 0x0a
        /*053e*/ 	.short	(.L_45 - .L_44)
	.align		4
.L_44:
        /*0540*/ 	.word	index@(.nv.constant0._ZN7cutlass13device_kernelINS_4fmha6kernel28FmhaKernelTmaWarpSpecializedINS1_10collective30FmhaMainloopTmaWarpSpecializedINS_10bfloat16_tEffN4cute5tupleIJNS7_1CILi128EEENS9_ILi64EEENS9_ILi32EEEEEENS8_IJiNS9_ILi1EEENS8_IJiiEEEEEESG_SG_NS4_14ResidualFusionEJEEENS4_15FmhaFwdEpilogueIS6_fNS8_IJSB_SC_SB_EEEEENS2_23IndividualTileSchedulerEJEEEEEvNT_6ParamsE)
        /*0544*/ 	.short	0x0210
        /*0546*/ 	.short	0x0870


	//----- nvinfo : EIATTR_SW_WAR
	.align		4
.L_45:
        /*0548*/ 	.byte	0x04, 0x36
        /*054a*/ 	.short	(.L_47 - .L_46)
.L_46:
        /*054c*/ 	.word	0x00000008
.L_47:


//--------------------- .nv.callgraph             --------------------------
	.section	.nv.callgraph,"",@"SHT_CUDA_CALLGRAPH"
	.align	4
	.sectionentsize	8
	.align		4
        /*0000*/ 	.word	0x00000000
	.align		4
        /*0004*/ 	.word	0xffffffff
	.align		4
        /*0008*/ 	.word	index@(_ZN7cutlass13device_kernelINS_4fmha6kernel28FmhaKernelTmaWarpSpecializedINS1_10collective30FmhaMainloopTmaWarpSpecializedINS_10bfloat16_tEffN4cute5tupleIJNS7_1CILi128EEENS9_ILi64EEENS9_ILi32EEEEEENS8_IJiNS9_ILi1EEENS8_IJiiEEEEEESG_SG_NS4_14ResidualFusionEJEEENS4_15FmhaFwdEpilogueIS6_fNS8_IJSB_SC_SB_EEEEENS2_23IndividualTileSchedulerEJEEEEEvNT_6ParamsE)
	.align		4
        /*000c*/ 	.word	index@(__assertfail)
	.align		4
        /*0010*/ 	.word	0x00000000
	.align		4
        /*0014*/ 	.word	0xfffffffe
	.align		4
        /*0018*/ 	.word	0x00000000
	.align		4
        /*001c*/ 	.word	0xfffffffd
	.align		4
        /*0020*/ 	.word	0x00000000
	.align		4
        /*0024*/ 	.word	0xfffffffc


//--------------------- .nv.constant4             --------------------------
	.section	.nv.constant4,"a",@progbits
	.align	8
	.align		8
.nv.constant4:
        /*0000*/ 	.dword	__assertfail
	.align		8
        /*0008*/ 	.dword	__unnamed_1
	.align		8
        /*0010*/ 	.dword	_ZN39_INTERNAL_768e25cb_4_k_cu_2ba1b8c3_30974cuda3std3__45__cpo5beginE
	.align		8
        /*0018*/ 	.dword	_ZN39_INTERNAL_768e25cb_4_k_cu_2ba1b8c3_30974cuda3std3__45__cpo3endE
	.align		8
        /*0020*/ 	.dword	_ZN39_INTERNAL_768e25cb_4_k_cu_2ba1b8c3_30974cuda3std3__45__cpo6cbeginE
	.align		8
        /*0028*/ 	.dword	_ZN39_INTERNAL_768e25cb_4_k_cu_2ba1b8c3_30974cuda3std3__45__cpo4cendE
	.align		8
        /*0030*/ 	.dword	_ZN39_INTERNAL_768e25cb_4_k_cu_2ba1b8c3_30974cuda3std3__441_GLOBAL__N__768e25cb_4_k_cu_2ba1b8c3_30976ignoreE
	.align		8
        /*0038*/ 	.dword	_ZN39_INTERNAL_768e25cb_4_k_cu_2ba1b8c3_30974cuda3std3__419piecewise_constructE
	.align		8
        /*0040*/ 	.dword	_ZN39_INTERNAL_768e25cb_4_k_cu_2ba1b8c3_30974cuda3std3__48in_placeE
	.align		8
        /*0048*/ 	.dword	_ZN39_INTERNAL_768e25cb_4_k_cu_2ba1b8c3_30974cuda3std6ranges3__45__cpo4swapE
	.align		8
        /*0050*/ 	.dword	_ZN39_INTERNAL_768e25cb_4_k_cu_2ba1b8c3_30974cuda3std6ranges3__45__cpo9iter_moveE
	.align		8
        /*0058*/ 	.dword	_ZN39_INTERNAL_768e25cb_4_k_cu_2ba1b8c3_30974cute7productE
	.align		8
        /*0060*/ 	.dword	_ZN39_INTERNAL_768e25cb_4_k_cu_2ba1b8c3_30974cute1_E
	.align		8
        /*0068*/ 	.dword	$str$24
	.align		8
        /*0070*/ 	.dword	$str$25


//--------------------- .text._ZN7cutlass13device_kernelINS_4fmha6kernel28FmhaKernelTmaWarpSpecializedINS1_10collective30FmhaMainloopTmaWarpSpecializedINS_10bfloat16_tEffN4cute5tupleIJNS7_1CILi128EEENS9_ILi64EEENS9_ILi32EEEEEENS8_IJiNS9_ILi1EEENS8_IJiiEEEEEESG_SG_NS4_14ResidualFusionEJEEENS4_15FmhaFwdEpilogueIS6_fNS8_IJSB_SC_SB_EEEEENS2_23IndividualTileSchedulerEJEEEEEvNT_6ParamsE --------------------------
	.section	.text._ZN7cutlass13device_kernelINS_4fmha6kernel28FmhaKernelTmaWarpSpecializedINS1_10collective30FmhaMainloopTmaWarpSpecializedINS_10bfloat16_tEffN4cute5tupleIJNS7_1CILi128EEENS9_ILi64EEENS9_ILi32EEEEEENS8_IJiNS9_ILi1EEENS8_IJiiEEEEEESG_SG_NS4_14ResidualFusionEJEEENS4_15FmhaFwdEpilogueIS6_fNS8_IJSB_SC_SB_EEEEENS2_23IndividualTileSchedulerEJEEEEEvNT_6ParamsE,"ax",@progbits
	.align	128
.text._ZN7cutlass13device_kernelINS_4fmha6kernel28FmhaKernelTmaWarpSpecializedINS1_10collective30FmhaMainloopTmaWarpSpecializedINS_10bfloat16_tEffN4cute5tupleIJNS7_1CILi128EEENS9_ILi64EEENS9_ILi32EEEEEENS8_IJiNS9_ILi1EEENS8_IJiiEEEEEESG_SG_NS4_14ResidualFusionEJEEENS4_15FmhaFwdEpilogueIS6_fNS8_IJSB_SC_SB_EEEEENS2_23IndividualTileSchedulerEJEEEEEvNT_6ParamsE:
        .type           _ZN7cutlass13device_kernelINS_4fmha6kernel28FmhaKernelTmaWarpSpecializedINS1_10collective30FmhaMainloopTmaWarpSpecializedINS_10bfloat16_tEffN4cute5tupleIJNS7_1CILi128EEENS9_ILi64EEENS9_ILi32EEEEEENS8_IJiNS9_ILi1EEENS8_IJiiEEEEEESG_SG_NS4_14ResidualFusionEJEEENS4_15FmhaFwdEpilogueIS6_fNS8_IJSB_SC_SB_EEEEENS2_23IndividualTileSchedulerEJEEEEEvNT_6ParamsE,@function
        .size           _ZN7cutlass13device_kernelINS_4fmha6kernel28FmhaKernelTmaWarpSpecializedINS1_10collective30FmhaMainloopTmaWarpSpecializedINS_10bfloat16_tEffN4cute5tupleIJNS7_1CILi128EEENS9_ILi64EEENS9_ILi32EEEEEENS8_IJiNS9_ILi1EEENS8_IJiiEEEEEESG_SG_NS4_14ResidualFusionEJEEENS4_15FmhaFwdEpilogueIS6_fNS8_IJSB_SC_SB_EEEEENS2_23IndividualTileSchedulerEJEEEEEvNT_6ParamsE,(.L_x_117 - _ZN7cutlass13device_kernelINS_4fmha6kernel28FmhaKernelTmaWarpSpecializedINS1_10collective30FmhaMainloopTmaWarpSpecializedINS_10bfloat16_tEffN4cute5tupleIJNS7_1CILi128EEENS9_ILi64EEENS9_ILi32EEEEEENS8_IJiNS9_ILi1EEENS8_IJiiEEEEEESG_SG_NS4_14ResidualFusionEJEEENS4_15FmhaFwdEpilogueIS6_fNS8_IJSB_SC_SB_EEEEENS2_23IndividualTileSchedulerEJEEEEEvNT_6ParamsE)
        .other          _ZN7cutlass13device_kernelINS_4fmha6kernel28FmhaKernelTmaWarpSpecializedINS1_10collective30FmhaMainloopTmaWarpSpecializedINS_10bfloat16_tEffN4cute5tupleIJNS7_1CILi128EEENS9_ILi64EEENS9_ILi32EEEEEENS8_IJiNS9_ILi1EEENS8_IJiiEEEEEESG_SG_NS4_14ResidualFusionEJEEENS4_15FmhaFwdEpilogueIS6_fNS8_IJSB_SC_SB_EEEEENS2_23IndividualTileSchedulerEJEEEEEvNT_6ParamsE,@"STO_CUDA_ENTRY STV_DEFAULT"
_ZN7cutlass13device_kernelINS_4fmha6kernel28FmhaKernelTmaWarpSpecializedINS1_10collective30FmhaMainloopTmaWarpSpecializedINS_10bfloat16_tEffN4cute5tupleIJNS7_1CILi128EEENS9_ILi64EEENS9_ILi32EEEEEENS8_IJiNS9_ILi1EEENS8_IJiiEEEEEESG_SG_NS4_14ResidualFusionEJEEENS4_15FmhaFwdEpilogueIS6_fNS8_IJSB_SC_SB_EEEEENS2_23IndividualTileSchedulerEJEEEEEvNT_6ParamsE:
[----:B------:R-:W1:Y:S01]  /*0000*/  LDC R1, c[0x0][0x28] ;  /* 0x00000a00ff017b82 */ /* 0x000e620000000800 */
[----:B------:R-:W2:Y:S01]  /*0010*/  S2R R0, SR_TID.X ;  /* 0x0000000000007919 */ /* 0x000ea20000002100 */
[----:B------:R-:W-:Y:S01]  /*0020*/  ELECT P1, URZ, PT ;  /* 0x00000000003f782f */ /* 0x000fe20003820000 */
[----:B------:R-:W-:Y:S01]  /*0030*/  BSSY B0, `(.L_x_0) ;  /* 0x0000017000007945 */ /* 0x000fe20003800000 */
[----:B--2---:R-:W-:-:S05]  /*0040*/  SHF.R.U32.HI R2, RZ, 0x5, R0 ;  /* 0x00000005ff027819 */ /* 0x004fca0000011600 */
[----:B------:R-:W2:Y:S02]  /*0050*/  SHFL.IDX PT, R3, R2, RZ, 0x1f ;  /* 0x00001fff02037589 */ /* 0x000ea400000e0000 */
[----:B--2---:R-:W-:Y:S02]  /*0060*/  R2UR UR4, R3 ;  /* 0x00000000030472ca */ /* 0x004fe400000e0000 */
[----:B------:R-:W-:-:S06]  /*0070*/  SHF.R.U32.HI R3, RZ, 0x7, R0 ;  /* 0x00000007ff037819 */ /* 0x000fcc0000011600 */
[----:B------:R-:W2:Y:S05]  /*0080*/  SHFL.IDX PT, R3, R3, RZ, 0x1f ;  /* 0x00001fff03037589 */ /* 0x000eaa00000e0000 */
[----:B------:R-:W-:Y:S02]  /*0090*/  USHF.R.S32.HI UR5, URZ, 0x1f, UR4 ;  /* 0x0000001f3f057899 */ /* 0x000fe40008011404 */
[----:B------:R-:W-:Y:S02]  /*00a0*/  ISETP.NE.OR P0, PT, RZ, UR4, !P1 ;  /* 0x00000004ff007c0c */ /* 0x000fe4000cf05670 */
[----:B------:R-:W-:-:S04]  /*00b0*/  ULEA.HI UR5, UR5, UR4, URZ, 0x2 ;  /* 0x0000000405057291 */ /* 0x000fc8000f8f103f */
[----:B------:R-:W-:-:S04]  /*00c0*/  ULOP3.LUT UR5, UR5, 0xfffffffc, URZ, 0xc0, !UPT ;  /* 0xfffffffc05057892 */ /* 0x000fc8000f8ec03f */
[----:B------:R-:W-:-:S03]  /*00d0*/  UIADD3 UR10, UR4, -UR5, URZ ;  /* 0x80000005040a7290 */ /* 0x000fc6000fffe03f */
[----:B-1----:R-:W-:Y:S09]  /*00e0*/  @P0 BRA `(.L_x_1) ;  /* 0x00000000002c0947 */ /* 0x002ff20003800000 */
[----:B------:R-:W-:Y:S02]  /*00f0*/  ULDC.64 UR4, c[0x0][0x198] ;  /* 0x0000660000047ab9 */ /* 0x000fe40000000a00 */
[----:B------:R-:W-:Y:S02]  /*0100*/  UIADD3 UR6, UP0, UR4, 0xf0, URZ ;  /* 0x000000f004067890 */ /* 0x000fe4000ff1e03f */
[----:B------:R-:W-:Y:S02]  /*0110*/  UIADD3 UR8, UP1, UR4, 0x1f0, URZ ;  /* 0x000001f004087890 */ /* 0x000fe4000ff3e03f */
[----:B------:R-:W-:Y:S02]  /*0120*/  UIADD3 UR4, UP2, UR4, 0x2f0, URZ ;  /* 0x000002f004047890 */ /* 0x000fe4000ff5e03f */
[----:B------:R-:W-:Y:S02]  /*0130*/  UIADD3.X UR7, URZ, UR5, URZ, UP0, !UPT ;  /* 0x000000053f077290 */ /* 0x000fe400087fe43f */
[----:B------:R-:W-:-:S02]  /*0140*/  UIADD3.X UR9, URZ, UR5, URZ, UP1, !UPT ;  /* 0x000000053f097290 */ /* 0x000fc40008ffe43f */
[----:B------:R-:W-:-:S05]  /*0150*/  UIADD3.X UR5, URZ, UR5, URZ, UP2, !UPT ;  /* 0x000000053f057290 */ /* 0x000fca00097fe43f */
[----:B------:R1:W-:Y:S02]  /*0160*/  UTMACCTL.PF [UR6] ;  /* 0x00000000060079b9 */ /* 0x0003e40008040000 */
[----:B------:R1:W-:Y:S02]  /*0170*/  UTMACCTL.PF [UR8] ;  /* 0x00000000080079b9 */ /* 0x0003e40008040000 */
[----:B------:R1:W-:Y:S02]  /*0180*/  UTMACCTL.PF [UR4] ;  /* 0x00000000040079b9 */ /* 0x0003e40008040000 */
[----:B-1----:R-:W-:Y:S01]  /*0190*/  NOP ;  /* 0x0000000000007918 */ /* 0x002fe20000000000 */
.L_x_1:
[----:B------:R-:W-:Y:S05]  /*01a0*/  BSYNC B0 ;  /* 0x0000000000007941 */ /* 0x000fea0003800000 */
.L_x_0:
[----:B------:R-:W1:Y:S01]  /*01b0*/  SHFL.IDX PT, R4, R2, RZ, 0x1f ;  /* 0x00001fff02047589 */ /* 0x000e6200000e0000 */
[----:B--2---:R-:W-:Y:S01]  /*01c0*/  R2UR UR36, R3 ;  /* 0x00000000032472ca */ /* 0x004fe200000e0000 */
[----:B------:R-:W-:-:S12]  /*01d0*/  UISETP.NE.AND UP0, UPT, UR10, 0x1, UPT ;  /* 0x000000010a00788c */ /* 0x000fd8000bf05270 */
[----:B------:R-:W-:Y:S02]  /*01e0*/  UIADD3 UR7, UR36, -0x1, URZ ;  /* 0xffffffff24077890 */ /* 0x000fe4000fffe03f */
[----:B------:R-:W-:Y:S02]  /*01f0*/  UISETP.EQ.AND UP2, UPT, UR36, URZ, !UP0 ;  /* 0x0000003f2400728c */ /* 0x000fe4000c742270 */
[----:B------:R-:W-:Y:S02]  /*0200*/  UISETP.GE.U32.AND UP1, UPT, UR7, 0x4, UPT ;  /* 0x000000040700788c */ /* 0x000fe4000bf26070 */
[----:B------:R-:W-:Y:S01]  /*0210*/  USEL UR6, URZ, 0x1, !UP2 ;  /* 0x000000013f067887 */ /* 0x000fe2000d000000 */
[----:B-1----:R-:W-:-:S03]  /*0220*/  ISETP.NE.AND P0, PT, R4, RZ, PT ;  /* 0x000000ff0400720c */ /* 0x002fc60003f05270 */
[----:B------:R-:W-:-:S10]  /*0230*/  USEL UR6, UR6, 0x2, UP1 ;  /* 0x0000000206067887 */ /* 0x000fd40008800000 */
[----:B------:R-:W-:Y:S05]  /*0240*/  @P0 BRA `(.L_x_2) ;  /* 0x0000000000480947 */ /* 0x000fea0003800000 */
[----:B------:R-:W1:Y:S01]  /*0250*/  S2UR UR11, SR_CgaCtaId ;  /* 0x00000000000b79c3 */ /* 0x000e620000008800 */
[----:B------:R-:W-:Y:S01]  /*0260*/  UMOV UR4, 0x400 ;  /* 0x0000040000047882 */ /* 0x000fe20000000000 */
[----:B------:R-:W-:Y:S01]  /*0270*/  UMOV UR5, 0x1 ;  /* 0x0000000100057882 */ /* 0x000fe20000000000 */
[----:B------:R-:W-:Y:S01]  /*0280*/  UMOV UR8, 0x80 ;  /* 0x0000008000087882 */ /* 0x000fe20000000000 */
[----:B------:R-:W-:Y:S01]  /*0290*/  ELECT P0, URZ, PT ;  /* 0x00000000003f782f */ /* 0x000fe20003800000 */
[----:B------:R-:W-:-:S04]  /*02a0*/  UIADD3 UR8, -UR8, 0x100000, URZ ;  /* 0x0010000008087890 */ /* 0x000fc8000fffe13f */
[----:B------:R-:W-:Y:S02]  /*02b0*/  USHF.L.U32 UR9, UR8, 0xb, URZ ;  /* 0x0000000b08097899 */ /* 0x000fe4000800063f */
[----:B------:R-:W-:Y:S02]  /*02c0*/  USHF.L.U32 UR8, UR8, 0x1, URZ ;  /* 0x0000000108087899 */ /* 0x000fe4000800063f */
[----:B-1----:R-:W-:Y:S02]  /*02d0*/  ULEA UR11, UR11, UR4, 0x18 ;  /* 0x000000040b0b7291 */ /* 0x002fe4000f8ec03f */
[----:B------:R-:W-:-:S04]  /*02e0*/  UIADD3 UR4, -UR5, 0x100000, URZ ;  /* 0x0010000005047890 */ /* 0x000fc8000fffe13f */
[----:B------:R-:W-:Y:S02]  /*02f0*/  USHF.L.U32 UR5, UR4, 0xb, URZ ;  /* 0x0000000b04057899 */ /* 0x000fe4000800063f */
[----:B------:R-:W-:Y:S01]  /*0300*/  USHF.L.U32 UR4, UR4, 0x1, URZ ;  /* 0x0000000104047899 */ /* 0x000fe2000800063f */
[----:B------:R-:W1:Y:S11]  /*0310*/  FENCE.VIEW.ASYNC.S ;  /* 0x00000000000073c6 */ /* 0x000e760000000000 */
[----:B-1----:R1:W2:Y:S01]  /*0320*/  SYNCS.EXCH.64 URZ, [UR11+0x7050], UR4 ;  /* 0x007050040b3f75b2 */ /* 0x0022a20008000100 */
[----:B------:R1:W3:Y:S01]  /*0330*/  SYNCS.EXCH.64 URZ, [UR11+0x7060], UR8 ;  /* 0x007060080b3f75b2 */ /* 0x0002e20008000100 */
[----:B------:R1:W4:Y:S01]  /*0340*/  SYNCS.EXCH.64 URZ, [UR11+0x7058], UR4 ;  /* 0x007058040b3f75b2 */ /* 0x0003220008000100 */
[----:B------:R1:W1:Y:S01]  /*0350*/  SYNCS.EXCH.64 URZ, [UR11+0x7068], UR8 ;  /* 0x007068080b3f75b2 */ /* 0x0002620008000100 */
[----:B------:R-:W-:Y:S01]  /*0360*/  NOP ;  /* 0x0000000000007918 */ /* 0x000fe20000000000 */
.L_x_2:
[----:B------:R-:W5:Y:S01]  /*0370*/  SHFL.IDX PT, R3, R2, RZ, 0x1f ;  /* 0x00001fff02037589 */ /* 0x000f6200000e0000 */
[----:B------:R-:W-:Y:S01]  /*0380*/  NOP ;  /* 0x0000000000007918 */ /* 0x000fe20000000000 */
[----:B-----5:R-:W-:-:S13]  /*0390*/  ISETP.NE.AND P0, PT, R3, RZ, PT ;  /* 0x000000ff0300720c */ /* 0x020fda0003f05270 */
[----:B------:R-:W-:Y:S05]  /*03a0*/  @P0 BRA `(.L_x_3) ;  /* 0x0000000000600947 */ /* 0x000fea0003800000 */
[----:B-1----:R-:W1:Y:S01]  /*03b0*/  S2UR UR5, SR_CgaCtaId ;  /* 0x00000000000579c3 */ /* 0x002e620000008800 */
[----:B------:R-:W-:Y:S01]  /*03c0*/  UMOV UR4, 0x400 ;  /* 0x0000040000047882 */ /* 0x000fe20000000000 */
[----:B------:R-:W-:Y:S01]  /*03d0*/  UMOV UR8, 0x1 ;  /* 0x0000000100087882 */ /* 0x000fe20000000000 */
[----:B------:R-:W-:Y:S01]  /*03e0*/  UMOV UR12, 0x100 ;  /* 0x00000100000c7882 */ /* 0x000fe20000000000 */
[----:B------:R-:W-:-:S04]  /*03f0*/  UIADD3 UR8, -UR8, 0x100000, URZ ;  /* 0x0010000008087890 */ /* 0x000fc8000fffe13f */
[----:B------:R-:W-:Y:S02]  /*0400*/  USHF.L.U32 UR9, UR8, 0xb, URZ ;  /* 0x0000000b08097899 */ /* 0x000fe4000800063f */
[----:B------:R-:W-:Y:S01]  /*0410*/  USHF.L.U32 UR8, UR8, 0x1, URZ ;  /* 0x0000000108087899 */ /* 0x000fe2000800063f */
[----:B------:R-:W-:Y:S01]  /*0420*/  ELECT P0, URZ, PT ;  /* 0x00000000003f782f */ /* 0x000fe20003800000 */
[----:B-1----:R-:W-:Y:S02]  /*0430*/  ULEA UR11, UR5, UR4, 0x18 ;  /* 0x00000004050b7291 */ /* 0x002fe4000f8ec03f */
[----:B------:R-:W-:-:S04]  /*0440*/  UIADD3 UR4, -UR12, 0x100000, URZ ;  /* 0x001000000c047890 */ /* 0x000fc8000fffe13f */
[----:B------:R-:W-:Y:S02]  /*0450*/  USHF.L.U32 UR5, UR4, 0xb, URZ ;  /* 0x0000000b04057899 */ /* 0x000fe4000800063f */
[----:B------:R-:W-:Y:S01]  /*0460*/  USHF.L.U32 UR4, UR4, 0x1, URZ ;  /* 0x0000000104047899 */ /* 0x000fe2000800063f */
[----:B------:R-:W1:Y:S03]  /*0470*/  FENCE.VIEW.ASYNC.S ;  /* 0x00000000000073c6 */ /* 0x000e660000000000 */
[----:B-1----:R1:W1:Y:S08]  /*0480*/  SYNCS.EXCH.64 URZ, [UR11+0x7000], UR8 ;  /* 0x007000080b3f75b2 */ /* 0x0022700008000100 */
[----:B------:R1:W1:Y:S01]  /*0490*/  SYNCS.EXCH.64 URZ, [UR11+0x7028], UR4 ;  /* 0x007028040b3f75b2 */ /* 0x0002620008000100 */
        /* <DEDUP_REMOVED lines=8> */
[----:B------:R-:W-:Y:S01]  /*0520*/  NOP ;  /* 0x0000000000007918 */ /* 0x000fe20000000000 */
.L_x_3:
        /* <DEDUP_REMOVED lines=21> */
[----:B------:R-:W-:Y:S01]  /*0680*/  NOP ;  /* 0x0000000000007918 */ /* 0x000fe20000000000 */
.L_x_4:
[----:B------:R-:W5:Y:S01]  /*0690*/  SHFL.IDX PT, R3, R2, RZ, 0x1f ;  /* 0x00001fff02037589 */ /* 0x000f6200000e0000 */
[----:B------:R-:W-:Y:S01]  /*06a0*/  ELECT P0, URZ, PT ;  /* 0x00000000003f782f */ /* 0x000fe20003800000 */
[----:B------:R-:W-:Y:S01]  /*06b0*/  NOP ;  /* 0x0000000000007918 */ /* 0x000fe20000000000 */
[----:B-1----:R-:W-:Y:S02]  /*06c0*/  UMOV UR4, 0x80 ;  /* 0x0000008000047882 */ /* 0x002fe40000000000 */
[C---:B-----5:R-:W-:Y:S02]  /*06d0*/  ISETP.NE.OR P0, PT, R3.reuse, RZ, !P0 ;  /* 0x000000ff0300720c */ /* 0x060fe40004705670 */
[----:B------:R-:W-:-:S11]  /*06e0*/  ISETP.NE.AND P2, PT, R3, RZ, PT ;  /* 0x000000ff0300720c */ /* 0x000fd60003f45270 */
[----:B------:R-:W-:Y:S01]  /*06f0*/  VOTEU.ALL UP2, P0 ;  /* 0x00000000003f7886 */ /* 0x000fe20000040000 */
[----:B------:R-:W-:Y:S01]  /*0700*/  VOTEU.ALL UP3, P0 ;  /* 0x00000000003f7886 */ /* 0x000fe20000060000 */
[----:B------:R-:W-:Y:S01]  /*0710*/  VOTEU.ALL UP4, P0 ;  /* 0x00000000003f7886 */ /* 0x000fe20000080000 */
[----:B------:R-:W-:Y:S02]  /*0720*/  VOTEU.ALL UP5, P0 ;  /* 0x00000000003f7886 */ /* 0x000fe400000a0000 */
[----:B------:R-:W1:Y:S01]  /*0730*/  @!UP2 S2UR UR9, SR_CgaCtaId ;  /* 0x000000000009a9c3 */ /* 0x000e620000008800 */
[----:B------:R-:W-:Y:S01]  /*0740*/  @!UP2 UMOV UR8, 0x400 ;  /* 0x000004000008a882 */ /* 0x000fe20000000000 */
[----:B------:R-:W-:-:S04]  /*0750*/  @!UP2 UIADD3 UR4, -UR4, 0x100000, URZ ;  /* 0x001000000404a890 */ /* 0x000fc8000fffe13f */
[----:B------:R-:W-:Y:S02]  /*0760*/  @!UP2 USHF.L.U32 UR5, UR4, 0xb, URZ ;  /* 0x0000000b0405a899 */ /* 0x000fe4000800063f */
[----:B------:R-:W-:Y:S02]  /*0770*/  @!UP2 USHF.L.U32 UR4, UR4, 0x1, URZ ;  /* 0x000000010404a899 */ /* 0x000fe4000800063f */
[----:B-1----:R-:W-:Y:S01]  /*0780*/  @!UP2 ULEA UR8, UR9, UR8, 0x18 ;  /* 0x000000080908a291 */ /* 0x002fe2000f8ec03f */
[----:B------:R-:W-:Y:S01]  /*0790*/  VOTEU.ALL UP2, P0 ;  /* 0x00000000003f7886 */ /* 0x000fe20000040000 */
[----:B------:R-:W1:Y:S10]  /*07a0*/  FENCE.VIEW.ASYNC.S ;  /* 0x00000000000073c6 */ /* 0x000e740000000000 */
[----:B-1----:R1:W1:Y:S01]  /*07b0*/  @!UP2 SYNCS.EXCH.64 URZ, [UR8+0x7090], UR4 ;  /* 0x00709004083fa5b2 */ /* 0x0022620008000100 */
[----:B------:R1:W1:Y:S01]  /*07c0*/  @!UP3 SYNCS.EXCH.64 URZ, [UR8+0x7098], UR4 ;  /* 0x00709804083fb5b2 */ /* 0x0002620008000100 */
[----:B------:R1:W1:Y:S01]  /*07d0*/  @!UP4 SYNCS.EXCH.64 URZ, [UR8+0x70a0], UR4 ;  /* 0x0070a004083fc5b2 */ /* 0x0002620008000100 */
[----:B------:R1:W1:Y:S01]  /*07e0*/  @!UP5 SYNCS.EXCH.64 URZ, [UR8+0x70a8], UR4 ;  /* 0x0070a804083fd5b2 */ /* 0x0002620008000100 */
[----:B------:R-:W-:Y:S01]  /*07f0*/  NOP ;  /* 0x0000000000007918 */ /* 0x000fe20000000000 */
[----:B------:R-:W-:Y:S05]  /*0800*/  @P2 BRA `(.L_x_5) ;  /* 0x0000000000402947 */ /* 0x000fea0003800000 */
[----:B-1----:R-:W1:Y:S01]  /*0810*/  S2UR UR5, SR_CgaCtaId ;  /* 0x00000000000579c3 */ /* 0x002e620000008800 */
[----:B------:R-:W-:Y:S01]  /*0820*/  UMOV UR4, 0x400 ;  /* 0x0000040000047882 */ /* 0x000fe20000000000 */
[----:B------:R-:W-:Y:S01]  /*0830*/  UMOV UR8, 0x20 ;  /* 0x0000002000087882 */ /* 0x000fe20000000000 */
[----:B------:R-:W-:Y:S01]  /*0840*/  UMOV UR9, 0x80 ;  /* 0x0000008000097882 */ /* 0x000fe20000000000 */
[----:B------:R-:W-:Y:S01]  /*0850*/  ELECT P0, URZ, PT ;  /* 0x00000000003f782f */ /* 0x000fe20003800000 */
[----:B-1----:R-:W-:Y:S02]  /*0860*/  ULEA UR11, UR5, UR4, 0x18 ;  /* 0x00000004050b7291 */ /* 0x002fe4000f8ec03f */
[----:B------:R-:W-:-:S04]  /*0870*/  UIADD3 UR4, -UR8, 0x100000, URZ ;  /* 0x0010000008047890 */ /* 0x000fc8000fffe13f */
[----:B------:R-:W-:Y:S02]  /*0880*/  USHF.L.U32 UR5, UR4, 0xb, URZ ;  /* 0x0000000b04057899 */ /* 0x000fe4000800063f */
[----:B------:R-:W-:Y:S02]  /*0890*/  USHF.L.U32 UR4, UR4, 0x1, URZ ;  /* 0x0000000104047899 */ /* 0x000fe4000800063f */
[----:B------:R-:W-:-:S04]  /*08a0*/  UIADD3 UR8, -UR9, 0x100000, URZ ;  /* 0x0010000009087890 */ /* 0x000fc8000fffe13f */
[----:B------:R-:W-:Y:S02]  /*08b0*/  USHF.L.U32 UR9, UR8, 0xb, URZ ;  /* 0x0000000b08097899 */ /* 0x000fe4000800063f */
[----:B------:R-:W-:Y:S01]  /*08c0*/  USHF.L.U32 UR8, UR8, 0x1, URZ ;  /* 0x0000000108087899 */ /* 0x000fe2000800063f */
[----:B------:R-:W1:Y:S03]  /*08d0*/  FENCE.VIEW.ASYNC.S ;  /* 0x00000000000073c6 */ /* 0x000e660000000000 */
[----:B-1----:R1:W1:Y:S08]  /*08e0*/  SYNCS.EXCH.64 URZ, [UR11+0x70c0], UR4 ;  /* 0x0070c0040b3f75b2 */ /* 0x0022700008000100 */
[----:B------:R1:W1:Y:S01]  /*08f0*/  SYNCS.EXCH.64 URZ, [UR11+0x70c8], UR8 ;  /* 0x0070c8080b3f75b2 */ /* 0x0002620008000100 */
[----:B------:R-:W-:Y:S01]  /*0900*/  NOP ;  /* 0x0000000000007918 */ /* 0x000fe20000000000 */
.L_x_5:
[----:B------:R-:W-:Y:S01]  /*0910*/  ISETP.NE.AND P0, PT, RZ, UR36, PT ;  /* 0x00000024ff007c0c */ /* 0x000fe2000bf05270 */
[----:B------:R-:W-:Y:S01]  /*0920*/  IMAD.U32 R2, RZ, RZ, UR10 ;  /* 0x0000000aff027e24 */ /* 0x000fe2000f8e00ff */
[----:B------:R-:W-:Y:S01]  /*0930*/  NOP ;  /* 0x0000000000007918 */ /* 0x000fe20000000000 */
[----:B-1234-:R-:W-:Y:S03]  /*0940*/  BAR.SYNC.DEFER_BLOCKING 0x0 ;  /* 0x0000000000007b1d */ /* 0x01efe60000010000 */
[----:B------:R-:W-:-:S07]  /*0950*/  ISETP.EQ.AND P2, PT, R2, 0x1, P1 ;  /* 0x000000010200780c */ /* 0x000fce0000f42270 */
[----:B------:R-:W-:Y:S06]  /*0960*/  @!P0 BRA `(.L_x_6) ;  /* 0x0000005c00f08947 */ /* 0x000fec0003800000 */
[----:B------:R-:W-:-:S06]  /*0970*/  UISETP.GT.U32.AND UP2, UPT, UR7, 0x3, UPT ;  /* 0x000000030700788c */ /* 0x000fcc000bf44070 */
[----:B------:R-:W-:-:S13]  /*0980*/  PLOP3.LUT P0, PT, PT, PT, UP2, 0x80, 0x0 ;  /* 0x000000000000781c */ /* 0x000fda0003f0f028 */
[----:B------:R-:W-:Y:S05]  /*0990*/  @P0 EXIT ;  /* 0x000000000000094d */ /* 0x000fea0003800000 */
.L_x_7:
[----:B------:R-:W-:-:S08]  /*09a0*/  NOP ;  /* 0x0000000000007918 */ /* 0x000fd00000000000 */
[----:B------:R-:W1:Y:S02]  /*09b0*/  USETMAXREG.TRY_ALLOC.CTAPOOL UP2, 0xf0 ;  /* 0x000000f0000079c8 */ /* 0x000e640008040600 */
[----:B-1----:R-:W-:-:S13]  /*09c0*/  PLOP3.LUT P0, PT, PT, PT, UP2, 0x80, 0x0 ;  /* 0x000000000000781c */ /* 0x002fda0003f0f028 */
[----:B------:R-:W-:Y:S05]  /*09d0*/  @!P0 BRA `(.L_x_7) ;  /* 0xfffffffc00f08947 */ /* 0x000fea000383ffff */
[----:B------:R-:W-:Y:S01]  /*09e0*/  UISETP.NE.AND UP2, UPT, UR36, 0x1, UPT ;  /* 0x000000012400788c */ /* 0x000fe2000bf45270 */
[----:B------:R-:W1:Y:S01]  /*09f0*/  S2UR UR42, SR_CTAID.X ;  /* 0x00000000002a79c3 */ /* 0x000e620000002500 */
[----:B------:R-:W-:Y:S01]  /*0a00*/  UMOV UR4, URZ ;  /* 0x0000003f00047c82 */ /* 0x000fe20008000000 */
[----:B------:R-:W-:-:S03]  /*0a10*/  UMOV UR5, URZ ;  /* 0x0000003f00057c82 */ /* 0x000fc60008000000 */
[----:B------:R-:W-:-:S13]  /*0a20*/  PLOP3.LUT P0, PT, PT, PT, UP2, 0x80, 0x0 ;  /* 0x000000000000781c */ /* 0x000fda0003f0f028 */
[----:B------:R-:W-:Y:S05]  /*0a30*/  @!P0 BRA `(.L_x_8) ;  /* 0x00000000003c8947 */ /* 0x000fea0003800000 */
[----:B------:R-:W-:Y:S01]  /*0a40*/  UISETP.NE.AND UP2, UPT, UR36, 0x2, UPT ;  /* 0x000000022400788c */ /* 0x000fe2000bf45270 */
[----:B------:R-:W-:-:S05]  /*0a50*/  UMOV UR5, 0x1 ;  /* 0x0000000100057882 */ /* 0x000fca0000000000 */
[----:B------:R-:W-:-:S13]  /*0a60*/  PLOP3.LUT P1, PT, PT, PT, UP2, 0x80, 0x0 ;  /* 0x000000000000781c */ /* 0x000fda0003f2f028 */
[----:B------:R-:W-:Y:S05]  /*0a70*/  @!P1 BRA `(.L_x_8) ;  /* 0x00000000002c9947 */ /* 0x000fea0003800000 */
[----:B------:R-:W-:-:S06]  /*0a80*/  UISETP.NE.AND UP2, UPT, UR36, 0x3, UPT ;  /* 0x000000032400788c */ /* 0x000fcc000bf45270 */
[----:B------:R-:W-:-:S13]  /*0a90*/  PLOP3.LUT P1, PT, PT, PT, UP2, 0x80, 0x0 ;  /* 0x000000000000781c */ /* 0x000fda0003f2f028 */
[----:B------:R-:W-:Y:S05]  /*0aa0*/  @!P1 BRA `(.L_x_9) ;  /* 0x0000000000189947 */ /* 0x000fea0003800000 */
[----:B------:R-:W-:-:S11]  /*0ab0*/  UISETP.NE.AND UP2, UPT, UR36, 0x4, UPT ;  /* 0x000000042400788c */ /* 0x000fd6000bf45270 */
[----:B------:R-:W-:Y:S01]  /*0ac0*/  @!UP2 UMOV UR4, 0x1 ;  /* 0x000000010004a882 */ /* 0x000fe20000000000 */
[----:B------:R-:W-:Y:S01]  /*0ad0*/  @!UP2 UMOV UR5, 0x1 ;  /* 0x000000010005a882 */ /* 0x000fe20000000000 */
[----:B------:R-:W-:Y:S01]  /*0ae0*/  @UP2 UMOV UR4, URZ ;  /* 0x0000003f00042c82 */ /* 0x000fe20008000000 */
[----:B------:R-:W-:Y:S01]  /*0af0*/  @UP2 UMOV UR5, URZ ;  /* 0x0000003f00052c82 */ /* 0x000fe20008000000 */
[----:B------:R-:W-:Y:S05]  /*0b00*/  BRA `(.L_x_8) ;  /* 0x0000000000087947 */ /* 0x000fea0003800000 */
.L_x_9:
[----:B------:R-:W-:Y:S01]  /*0b10*/  UMOV UR4, 0x1 ;  /* 0x0000000100047882 */ /* 0x000fe20000000000 */
[----:B------:R-:W-:-:S05]  /*0b20*/  UMOV UR5, URZ ;  /* 0x0000003f00057c82 */ /* 0x000fca0008000000 */
.L_x_8:
[----:B------:R-:W-:Y:S05]  /*0b30*/  @!P0 BRA `(.L_x_10) ;  /* 0x00000000003c8947 */ /* 0x000fea0003800000 */
[----:B------:R-:W-:-:S06]  /*0b40*/  UISETP.NE.AND UP2, UPT, UR36, 0x2, UPT ;  /* 0x000000022400788c */ /* 0x000fcc000bf45270 */
[----:B------:R-:W-:-:S13]  /*0b50*/  PLOP3.LUT P0, PT, PT, PT, UP2, 0x80, 0x0 ;  /* 0x000000000000781c */ /* 0x000fda0003f0f028 */
[----:B------:R-:W-:Y:S05]  /*0b60*/  @!P0 BRA `(.L_x_11) ;  /* 0x0000000000288947 */ /* 0x000fea0003800000 */
[----:B------:R-:W-:-:S06]  /*0b70*/  UISETP.NE.AND UP2, UPT, UR36, 0x3, UPT ;  /* 0x000000032400788c */ /* 0x000fcc000bf45270 */
[----:B------:R-:W-:-:S13]  /*0b80*/  PLOP3.LUT P0, PT, PT, PT, UP2, 0x80, 0x0 ;  /* 0x000000000000781c */ /* 0x000fda0003f0f028 */
[----:B------:R-:W-:Y:S05]  /*0b90*/  @!P0 BRA `(.L_x_12) ;  /* 0x0000000000148947 */ /* 0x000fea0003800000 */
[----:B------:R-:W-:-:S06]  /*0ba0*/  UISETP.NE.AND UP2, UPT, UR36, 0x4, UPT ;  /* 0x000000042400788c */ /* 0x000fcc000bf45270 */
[----:B------:R-:W-:-:S13]  /*0bb0*/  PLOP3.LUT P0, PT, PT, PT, UP2, 0x80, 0x0 ;  /* 0x000000000000781c */ /* 0x000fda0003f0f028 */
[----:B------:R-:W-:Y:S05]  /*0bc0*/  @P0 BRA `(.L_x_13) ;  /* 0x00000000001c0947 */ /* 0x000fea0003800000 */
[----:B-1----:R-:W-:Y:S01]  /*0bd0*/  ULEA UR42, UR42, 0x3, 0x1 ;  /* 0x000000032a2a7891 */ /* 0x002fe2000f8e083f */
[----:B------:R-:W-:Y:S11]  /*0be0*/  BRA `(.L_x_13) ;  /* 0x0000000000147947 */ /* 0x000ff60003800000 */
.L_x_12:
[----:B-1----:R-:W-:Y:S01]  /*0bf0*/  ULEA UR42, UR42, 0x2, 0x1 ;  /* 0x000000022a2a7891 */ /* 0x002fe2000f8e083f */
[----:B------:R-:W-:Y:S11]  /*0c00*/  BRA `(.L_x_13) ;  /* 0x00000000000c7947 */ /* 0x000ff60003800000 */
.L_x_11:
[----:B-1----:R-:W-:Y:S01]  /*0c10*/  ULEA UR42, UR42, 0x1, 0x1 ;  /* 0x000000012a2a7891 */ /* 0x002fe2000f8e083f */
[----:B------:R-:W-:Y:S11]  /*0c20*/  BRA `(.L_x_13) ;  /* 0x0000000000047947 */ /* 0x000ff60003800000 */
.L_x_10:
[----:B-1----:R-:W-:-:S12]  /*0c30*/  USHF.L.U32 UR42, UR42, 0x1, URZ ;  /* 0x000000012a2a7899 */ /* 0x002fd8000800063f */
.L_x_13:
[----:B------:R-:W-:-:S04]  /*0c40*/  ULOP3.LUT UR6, UR6, 0x1, URZ, 0xfc, !UPT ;  /* 0x0000000106067892 */ /* 0x000fc8000f8efc3f */
[----:B------:R-:W-:-:S06]  /*0c50*/  UISETP.NE.AND UP2, UPT, UR6, 0x3, UPT ;  /* 0x000000030600788c */ /* 0x000fcc000bf45270 */
[----:B------:R-:W-:-:S13]  /*0c60*/  PLOP3.LUT P0, PT, PT, PT, UP2, 0x80, 0x0 ;  /* 0x000000000000781c */ /* 0x000fda0003f0f028 */
[----:B------:R-:W-:Y:S05]  /*0c70*/  @!P0 BRA `(.L_x_14) ;  /* 0x0000000000048947 */ /* 0x000fea0003800000 */
[----:B-1----:R-:W-:Y:S01]  /*0c80*/  BPT.TRAP 0x1 ;  /* 0x000000040000795c */ /* 0x002fe20000300000 */
.L_x_14:
[----:B------:R-:W2:Y:S01]  /*0c90*/  S2UR UR6, SR_CgaCtaId ;  /* 0x00000000000679c3 */ /* 0x000ea20000008800 */
[----:B------:R-:W-:Y:S01]  /*0ca0*/  UMOV UR37, 0x400 ;  /* 0x0000040000257882 */ /* 0x000fe20000000000 */
[----:B------:R-:W-:Y:S01]  /*0cb0*/  IMAD.U32 R2, RZ, RZ, UR4 ;  /* 0x00000004ff027e24 */ /* 0x000fe2000f8e00ff */
[----:B------:R-:W-:-:S04]  /*0cc0*/  SHF.R.S32.HI R3, RZ, 0x1f, R0 ;  /* 0x0000001fff037819 */ /* 0x000fc80000011400 */
[----:B------:R-:W-:Y:S02]  /*0cd0*/  SHF.L.U32 R2, R2, 0x1f, RZ ;  /* 0x0000001f02027819 */ /* 0x000fe400000006ff */
[----:B------:R-:W-:-:S04]  /*0ce0*/  LEA.HI R3, R3, R0, RZ, 0x7 ;  /* 0x0000000003037211 */ /* 0x000fc800078f38ff */
[----:B------:R-:W-:-:S05]  /*0cf0*/  LOP3.LUT R3, R3, 0xffffff80, RZ, 0xc0, !PT ;  /* 0xffffff8003037812 */ /* 0x000fca00078ec0ff */
[----:B------:R-:W-:-:S05]  /*0d00*/  IMAD.IADD R3, R0, 0x1, -R3 ;  /* 0x0000000100037824 */ /* 0x000fca00078e0a03 */
[----:B------:R-:W-:Y:S01]  /*0d10*/  SHF.R.S32.HI R0, RZ, 0x1f, R3 ;  /* 0x0000001fff007819 */ /* 0x000fe20000011403 */
[----:B--2---:R-:W-:-:S03]  /*0d20*/  ULEA UR37, UR6, UR37, 0x18 ;  /* 0x0000002506257291 */ /* 0x004fc6000f8ec03f */
[----:B------:R-:W-:Y:S01]  /*0d30*/  LEA.HI R0, R0, R3, RZ, 0x2 ;  /* 0x0000000300007211 */ /* 0x000fe200078f10ff */
[----:B------:R-:W-:-:S03]  /*0d40*/  ULEA UR6, UR5, UR37, 0x3 ;  /* 0x0000002505067291 */ /* 0x000fc6000f8e183f */
[----:B------:R-:W-:-:S04]  /*0d50*/  LOP3.LUT R0, R0, 0x7ffffffc, RZ, 0xc0, !PT ;  /* 0x7ffffffc00007812 */ /* 0x000fc800078ec0ff */
[----:B------:R-:W-:Y:S02]  /*0d60*/  IADD3 R0, R3, -R0, RZ ;  /* 0x8000000003007210 */ /* 0x000fe40007ffe0ff */
[----:B------:R-:W2:Y:S02]  /*0d70*/  SYNCS.PHASECHK.TRANS64.TRYWAIT P1, [UR6+0x7050], R2 ;  /* 0x00705002ff0075a7 */ /* 0x000ea40008020146 */
[----:B--2---:R-:W-:Y:S05]  /*0d80*/  @!P1 BRA `(.L_x_15) ;  /* 0x0000006800f49947 */ /* 0x004fea0003800000 */
.L_x_99:
[----:B------:R-:W-:Y:S01]  /*0d90*/  IMAD.SHL.U32 R0, R0, 0x2, RZ ;  /* 0x0000000200007824 */ /* 0x000fe200078e00ff */
[----:B------:R-:W-:Y:S06]  /*0da0*/  @!P0 BRA `(.L_x_16) ;  /* 0x0000000000048947 */ /* 0x000fec0003800000 */
[----:B-1----:R-:W-:Y:S01]  /*0db0*/  BPT.TRAP 0x1 ;  /* 0x000000040000795c */ /* 0x002fe20000300000 */
.L_x_16:
[----:B------:R-:W-:Y:S01]  /*0dc0*/  SHF.L.U32 R7, RZ, 0x1f, RZ ;  /* 0x0000001fff077819 */ /* 0x000fe200000006ff */
[----:B------:R-:W-:Y:S01]  /*0dd0*/  UIADD3 UR13, UR37, 0x7090, URZ ;  /* 0x00007090250d7890 */ /* 0x000fe2000fffe03f */
[----:B------:R-:W-:Y:S02]  /*0de0*/  ISETP.NE.AND P2, PT, RZ, UR7, PT ;  /* 0x00000007ff007c0c */ /* 0x000fe4000bf45270 */
[----:B------:R-:W3:Y:S02]  /*0df0*/  SYNCS.PHASECHK.TRANS64.TRYWAIT P1, [UR37+0x7000], R7 ;  /* 0x00700007ff0075a7 */ /* 0x000ee40008020165 */
[----:B---3--:R-:W-:Y:S09]  /*0e00*/  @!P1 BRA `(.L_x_17) ;  /* 0x0000006800ec9947 */ /* 0x008ff20003800000 */
.L_x_100:
[----:B------:R-:W-:Y:S01]  /*0e10*/  ULEA UR16, UR36, UR13, 0x3 ;  /* 0x0000000d24107291 */ /* 0x000fe2000f8e183f */
[----:B--2---:R-:W-:-:S04]  /*0e20*/  SEL R2, RZ, 0x1, P2 ;  /* 0x00000001ff027807 */ /* 0x004fc80001000000 */
[----:B------:R-:W-:-:S04]  /*0e30*/  SHF.L.U32 R2, R2, 0x1f, RZ ;  /* 0x0000001f02027819 */ /* 0x000fc800000006ff */
[----:B------:R-:W2:Y:S02]  /*0e40*/  SYNCS.PHASECHK.TRANS64.TRYWAIT P1, [UR16+-0x8], R2 ;  /* 0xfffff802ff0075a7 */ /* 0x000ea40008020150 */
[----:B--2---:R-:W-:Y:S05]  /*0e50*/  @!P1 BRA `(.L_x_18) ;  /* 0x0000006800f09947 */ /* 0x004fea0003800000 */
.L_x_101:
[----:B------:R-:W-:Y:S01]  /*0e60*/  USHF.R.U32.HI UR4, URZ, 0x4, UR37 ;  /* 0x000000043f047899 */ /* 0x000fe20008011625 */
[----:B------:R-:W-:Y:S01]  /*0e70*/  WARPGROUP.ARRIVE ;  /* 0x00000000000079c5 */ /* 0x000fe20000000000 */
[----:B------:R-:W-:Y:S01]  /*0e80*/  UIADD3 UR6, UR37, 0x2000, URZ ;  /* 0x0000200025067890 */ /* 0x000fe2000fffe03f */
[----:B--2---:R-:W2:Y:S01]  /*0e90*/  LDC R3, c[0x0][0x28c] ;  /* 0x0000a300ff037b82 */ /* 0x004ea20000000800 */
[----:B------:R-:W-:Y:S01]  /*0ea0*/  ULOP3.LUT UR4, UR4, 0x3fff, URZ, 0xc0, !UPT ;  /* 0x00003fff04047892 */ /* 0x000fe2000f8ec03f */
[C---:B------:R-:W-:Y:S01]  /*0eb0*/  VIADD R2, R0.reuse, 0x1 ;  /* 0x0000000100027836 */ /* 0x040fe20000000000 */
[----:B------:R-:W-:Y:S01]  /*0ec0*/  USHF.R.U32.HI UR6, URZ, 0x4, UR6 ;  /* 0x000000043f067899 */ /* 0x000fe20008011606 */
[C---:B------:R-:W-:Y:S01]  /*0ed0*/  VIADD R4, R0.reuse, 0x8 ;  /* 0x0000000800047836 */ /* 0x040fe20000000000 */
[----:B------:R-:W-:Y:S01]  /*0ee0*/  ULOP3.LUT UR4, UR4, 0x10000, URZ, 0xfc, !UPT ;  /* 0x0001000004047892 */ /* 0x000fe2000f8efc3f */
[----:B------:R-:W-:Y:S01]  /*0ef0*/  VIADD R6, R0, 0x10 ;  /* 0x0000001000067836 */ /* 0x000fe20000000000 */
[----:B------:R-:W-:Y:S01]  /*0f00*/  ULOP3.LUT UR12, UR6, 0x3fff, URZ, 0xc0, !UPT ;  /* 0x00003fff060c7892 */ /* 0x000fe2000f8ec03f */
[----:B------:R-:W-:Y:S01]  /*0f10*/  P2R R10, PR, RZ, 0x1 ;  /* 0x00000001ff0a7803 */ /* 0x000fe20000000000 */
[----:B------:R-:W-:-:S02]  /*0f20*/  ULEA UR4, UR5, UR4, 0x8 ;  /* 0x0000000405047291 */ /* 0x000fc4000f8e403f */
[----:B------:R-:W-:Y:S01]  /*0f30*/  ULOP3.LUT UR14, UR12, 0x10000, URZ, 0xfc, !UPT ;  /* 0x000100000c0e7892 */ /* 0x000fe2000f8efc3f */
[----:B------:R-:W-:Y:S01]  /*0f40*/  UMOV UR5, 0x80000020 ;  /* 0x8000002000057882 */ /* 0x000fe20000000000 */
[----:B------:R-:W-:Y:S01]  /*0f50*/  UMOV UR11, 0x80000020 ;  /* 0x80000020000b7882 */ /* 0x000fe20000000000 */
[----:B------:R-:W-:Y:S02]  /*0f60*/  UMOV UR9, UR5 ;  /* 0x0000000500097c82 */ /* 0x000fe40008000000 */
[----:B------:R-:W-:Y:S01]  /*0f70*/  UMOV UR8, UR4 ;  /* 0x0000000400087c82 */ /* 0x000fe20008000000 */
[----:B------:R-:W-:Y:S01]  /*0f80*/  ULDC UR6, c[0x0][0x604] ;  /* 0x0001810000067ab9 */ /* 0x000fe20000000800 */
[----:B------:R-:W-:Y:S01]  /*0f90*/  UMOV UR10, UR14 ;  /* 0x0000000e000a7c82 */ /* 0x000fe20008000000 */
[----:B------:R-:W-:Y:S01]  /*0fa0*/  USHF.L.U32 UR7, UR7, 0x3, URZ ;  /* 0x0000000307077899 */ /* 0x000fe2000800063f */
[----:B------:R-:W-:Y:S01]  /*0fb0*/  HGMMA.64x64x16.F32.BF16 R24, gdesc[UR8], RZ, !UPT, gsb0 ;  /* 0x00e00000081879f0 */ /* 0x000fe2000c0018ff */
[----:B------:R-:W-:-:S02]  /*0fc0*/  UIADD3 UR8, UR4, 0x2, URZ ;  /* 0x0000000204087890 */ /* 0x000fc4000fffe03f */
[----:B------:R-:W-:Y:S01]  /*0fd0*/  UIADD3 UR10, UR14, 0x2, URZ ;  /* 0x000000020e0a7890 */ /* 0x000fe2000fffe03f */
[-C--:B--2---:R-:W-:Y:S01]  /*0fe0*/  ISETP.GE.AND P5, PT, R2, R3.reuse, PT ;  /* 0x000000030200720c */ /* 0x084fe20003fa6270 */
[----:B------:R-:W-:Y:S01]  /*0ff0*/  UMOV UR9, 0x80000020 ;  /* 0x8000002000097882 */ /* 0x000fe20000000000 */
[----:B------:R-:W-:Y:S01]  /*1000*/  UMOV UR11, 0x80000020 ;  /* 0x80000020000b7882 */ /* 0x000fe20000000000 */
[----:B------:R-:W-:Y:S01]  /*1010*/  IADD3 R2, R0, 0x9, RZ ;  /* 0x0000000900027810 */ /* 0x000fe20007ffe0ff */
[----:B------:R-:W-:Y:S01]  /*1020*/  ULOP3.LUT UR7, UR7, 0x8, URZ, 0xc, !UPT ;  /* 0x0000000807077892 */ /* 0x000fe2000f8e0c3f */
[-C--:B------:R-:W-:Y:S01]  /*1030*/  ISETP.GE.AND P2, PT, R4, R3.reuse, PT ;  /* 0x000000030400720c */ /* 0x080fe20003f46270 */
[C---:B------:R-:W-:Y:S01]  /*1040*/  VIADD R4, R0.reuse, 0x11 ;  /* 0x0000001100047836 */ /* 0x040fe20000000000 */
[-C--:B------:R-:W-:Y:S02]  /*1050*/  ISETP.GE.AND P1, PT, R0, R3.reuse, PT ;  /* 0x000000030000720c */ /* 0x080fe40003f26270 */
[-C--:B------:R-:W-:Y:S01]  /*1060*/  ISETP.GE.AND P4, PT, R2, R3.reuse, PT ;  /* 0x000000030200720c */ /* 0x080fe20003f86270 */
[----:B------:R-:W-:Y:S01]  /*1070*/  VIADD R2, R0, 0x18 ;  /* 0x0000001800027836 */ /* 0x000fe20000000000 */
[----:B------:R-:W-:-:S02]  /*1080*/  ISETP.GE.AND P3, PT, R4, R3, PT ;  /* 0x000000030400720c */ /* 0x000fc40003f66270 */
[----:B------:R-:W-:Y:S02]  /*1090*/  IADD3 R4, R0, 0x19, RZ ;  /* 0x0000001900047810 */ /* 0x000fe40007ffe0ff */
[----:B------:R-:W-:Y:S01]  /*10a0*/  ISETP.GE.AND P6, PT, R6, R3, PT ;  /* 0x000000030600720c */ /* 0x000fe20003fc6270 */
[----:B------:R-:W-:Y:S02]  /*10b0*/  WARPGROUP.DEPBAR.LE gsb0, 0x0 ;  /* 0x00008000000079c5 */ /* 0x000fe40000010000 */
[----:B------:R-:W-:-:S06]  /*10c0*/  WARPGROUP.ARRIVE ;  /* 0x00000000000079c5 */ /* 0x000fcc0000000000 */
[----:B------:R-:W-:Y:S03]  /*10d0*/  HGMMA.64x64x16.F32.BF16 R24, gdesc[UR8], R24, gsb0 ;  /* 0x00e00000081879f0 */ /* 0x000fe60008001818 */
[----:B------:R-:W-:Y:S02]  /*10e0*/  WARPGROUP.DEPBAR.LE gsb0, 0x0 ;  /* 0x00008000000079c5 */ /* 0x000fe40000010000 */
[----:B------:R-:W-:Y:S02]  /*10f0*/  FSEL R24, R24, -INF , !P1 ;  /* 0xff80000018187808 */ /* 0x000fe40004800000 */
[----:B------:R-:W-:Y:S02]  /*1100*/  FSEL R25, R25, -INF , !P5 ;  /* 0xff80000019197808 */ /* 0x000fe40006800000 */
[----:B------:R-:W-:Y:S02]  /*1110*/  FSEL R28, R28, -INF , !P2 ;  /* 0xff8000001c1c7808 */ /* 0x000fe40005000000 */
[----:B------:R-:W-:-:S02]  /*1120*/  FMNMX R5, R24, R25, !PT ;  /* 0x0000001918057209 */ /* 0x000fc40007800000 */
[----:B------:R-:W-:Y:S02]  /*1130*/  FSEL R26, R26, -INF , !P1 ;  /* 0xff8000001a1a7808 */ /* 0x000fe40004800000 */
[-C--:B------:R-:W-:Y:S01]  /*1140*/  ISETP.GE.AND P1, PT, R2, R3.reuse, PT ;  /* 0x000000030200720c */ /* 0x080fe20003f26270 */
[----:B------:R-:W-:Y:S01]  /*1150*/  VIADD R2, R0, 0x20 ;  /* 0x0000002000027836 */ /* 0x000fe20000000000 */
[----:B------:R-:W-:Y:S02]  /*1160*/  FSEL R27, R27, -INF , !P5 ;  /* 0xff8000001b1b7808 */ /* 0x000fe40006800000 */
[----:B------:R-:W-:Y:S02]  /*1170*/  ISETP.GE.AND P5, PT, R4, R3, PT ;  /* 0x000000030400720c */ /* 0x000fe40003fa6270 */
[----:B------:R-:W-:Y:S02]  /*1180*/  FSEL R29, R29, -INF , !P4 ;  /* 0xff8000001d1d7808 */ /* 0x000fe40006000000 */
[----:B------:R-:W-:-:S02]  /*1190*/  FMNMX R4, R28, R5, !PT ;  /* 0x000000051c047209 */ /* 0x000fc40007800000 */
[----:B------:R-:W-:Y:S02]  /*11a0*/  FSEL R30, R30, -INF , !P2 ;  /* 0xff8000001e1e7808 */ /* 0x000fe40005000000 */
[----:B------:R-:W-:Y:S01]  /*11b0*/  ISETP.GE.AND P2, PT, R2, R3, PT ;  /* 0x000000030200720c */ /* 0x000fe20003f46270 */
[----:B------:R-:W-:Y:S01]  /*11c0*/  VIADD R2, R0, 0x21 ;  /* 0x0000002100027836 */ /* 0x000fe20000000000 */
[----:B------:R-:W-:Y:S02]  /*11d0*/  FSEL R32, R32, -INF , !P6 ;  /* 0xff80000020207808 */ /* 0x000fe40007000000 */
[----:B------:R-:W-:Y:S02]  /*11e0*/  FMNMX R5, R29, R4, !PT ;  /* 0x000000041d057209 */ /* 0x000fe40007800000 */
[----:B------:R-:W-:Y:S02]  /*11f0*/  FSEL R33, R33, -INF , !P3 ;  /* 0xff80000021217808 */ /* 0x000fe40005800000 */
[----:B------:R-:W-:-:S02]  /*1200*/  FMNMX R4, R32, R5, !PT ;  /* 0x0000000520047209 */ /* 0x000fc40007800000 */
[----:B------:R-:W-:Y:S02]  /*1210*/  FSEL R31, R31, -INF , !P4 ;  /* 0xff8000001f1f7808 */ /* 0x000fe40006000000 */
[-C--:B------:R-:W-:Y:S01]  /*1220*/  ISETP.GE.AND P4, PT, R2, R3.reuse, PT ;  /* 0x000000030200720c */ /* 0x080fe20003f86270 */
[----:B------:R-:W-:Y:S01]  /*1230*/  VIADD R2, R0, 0x28 ;  /* 0x0000002800027836 */ /* 0x000fe20000000000 */
[----:B------:R-:W-:Y:S02]  /*1240*/  FSEL R36, R36, -INF , !P1 ;  /* 0xff80000024247808 */ /* 0x000fe40004800000 */
[----:B------:R-:W-:Y:S02]  /*1250*/  FMNMX R5, R33, R4, !PT ;  /* 0x0000000421057209 */ /* 0x000fe40007800000 */
[----:B------:R-:W-:Y:S02]  /*1260*/  FSEL R34, R34, -INF , !P6 ;  /* 0xff80000022227808 */ /* 0x000fe40007000000 */
[----:B------:R-:W-:-:S02]  /*1270*/  ISETP.GE.AND P6, PT, R2, R3, PT ;  /* 0x000000030200720c */ /* 0x000fc40003fc6270 */
[----:B------:R-:W-:Y:S02]  /*1280*/  FSEL R37, R37, -INF , !P5 ;  /* 0xff80000025257808 */ /* 0x000fe40006800000 */
[----:B------:R-:W-:Y:S02]  /*1290*/  FMNMX R4, R36, R5, !PT ;  /* 0x0000000524047209 */ /* 0x000fe40007800000 */
[----:B------:R-:W-:Y:S02]  /*12a0*/  IADD3 R2, R0, 0x29, RZ ;  /* 0x0000002900027810 */ /* 0x000fe40007ffe0ff */
[----:B------:R-:W-:Y:S02]  /*12b0*/  FSEL R35, R35, -INF , !P3 ;  /* 0xff80000023237808 */ /* 0x000fe40005800000 */
[----:B------:R-:W-:Y:S02]  /*12c0*/  FSEL R40, R40, -INF , !P2 ;  /* 0xff80000028287808 */ /* 0x000fe40005000000 */
[----:B------:R-:W-:-:S02]  /*12d0*/  FMNMX R5, R37, R4, !PT ;  /* 0x0000000425057209 */ /* 0x000fc40007800000 */
[----:B------:R-:W-:Y:S01]  /*12e0*/  ISETP.GE.AND P3, PT, R2, R3, PT ;  /* 0x000000030200720c */ /* 0x000fe20003f66270 */
[----:B------:R-:W-:Y:S01]  /*12f0*/  VIADD R2, R0, 0x30 ;  /* 0x0000003000027836 */ /* 0x000fe20000000000 */
[----:B------:R-:W-:Y:S02]  /*1300*/  FSEL R41, R41, -INF , !P4 ;  /* 0xff80000029297808 */ /* 0x000fe40006000000 */
[----:B------:R-:W-:Y:S02]  /*1310*/  FMNMX R4, R40, R5, !PT ;  /* 0x0000000528047209 */ /* 0x000fe40007800000 */
[----:B------:R-:W-:Y:S02]  /*1320*/  FSEL R38, R38, -INF , !P1 ;  /* 0xff80000026267808 */ /* 0x000fe40004800000 */
[----:B------:R-:W-:Y:S01]  /*1330*/  ISETP.GE.AND P1, PT, R2, R3, PT ;  /* 0x000000030200720c */ /* 0x000fe20003f26270 */
[----:B------:R-:W-:Y:S01]  /*1340*/  VIADD R2, R0, 0x31 ;  /* 0x0000003100027836 */ /* 0x000fe20000000000 */
[----:B------:R-:W-:-:S02]  /*1350*/  FSEL R44, R44, -INF , !P6 ;  /* 0xff8000002c2c7808 */ /* 0x000fc40007000000 */
[----:B------:R-:W-:Y:S02]  /*1360*/  FMNMX R5, R41, R4, !PT ;  /* 0x0000000429057209 */ /* 0x000fe40007800000 */
[----:B------:R-:W-:Y:S02]  /*1370*/  FSEL R39, R39, -INF , !P5 ;  /* 0xff80000027277808 */ /* 0x000fe40006800000 */
[----:B------:R-:W-:Y:S02]  /*1380*/  FSEL R45, R45, -INF , !P3 ;  /* 0xff8000002d2d7808 */ /* 0x000fe40005800000 */
[----:B------:R-:W-:Y:S02]  /*1390*/  FMNMX R4, R44, R5, !PT ;  /* 0x000000052c047209 */ /* 0x000fe40007800000 */
[----:B------:R-:W-:Y:S01]  /*13a0*/  ISETP.GE.AND P5, PT, R2, R3, PT ;  /* 0x000000030200720c */ /* 0x000fe20003fa6270 */
[----:B------:R-:W-:Y:S01]  /*13b0*/  VIADD R2, R0, 0x38 ;  /* 0x0000003800027836 */ /* 0x000fe20000000000 */
[----:B------:R-:W-:-:S02]  /*13c0*/  FSEL R48, R48, -INF , !P1 ;  /* 0xff80000030307808 */ /* 0x000fc40004800000 */
[----:B------:R-:W-:Y:S02]  /*13d0*/  FMNMX R5, R45, R4, !PT ;  /* 0x000000042d057209 */ /* 0x000fe40007800000 */
[----:B------:R-:W-:Y:S02]  /*13e0*/  FSEL R42, R42, -INF , !P2 ;  /* 0xff8000002a2a7808 */ /* 0x000fe40005000000 */
[----:B------:R-:W-:Y:S02]  /*13f0*/  ISETP.GE.AND P2, PT, R2, R3, PT ;  /* 0x000000030200720c */ /* 0x000fe40003f46270 */
[----:B------:R-:W-:Y:S02]  /*1400*/  IADD3 R2, R0, 0x39, RZ ;  /* 0x0000003900027810 */ /* 0x000fe40007ffe0ff */
[----:B------:R-:W-:Y:S02]  /*1410*/  FSEL R49, R49, -INF , !P5 ;  /* 0xff80000031317808 */ /* 0x000fe40006800000 */
[----:B------:R-:W-:-:S02]  /*1420*/  FMNMX R4, R48, R5, !PT ;  /* 0x0000000530047209 */ /* 0x000fc40007800000 */
[----:B------:R-:W-:Y:S02]  /*1430*/  FSEL R43, R43, -INF , !P4 ;  /* 0xff8000002b2b7808 */ /* 0x000fe40006000000 */
[----:B------:R-:W-:Y:S02]  /*1440*/  ISETP.GE.AND P4, PT, R2, R3, PT ;  /* 0x000000030200720c */ /* 0x000fe40003f86270 */
[----:B------:R-:W-:Y:S02]  /*1450*/  FSEL R52, R52, -INF , !P2 ;  /* 0xff80000034347808 */ /* 0x000fe40005000000 */
[----:B------:R-:W-:Y:S02]  /*1460*/  FMNMX R5, R49, R4, !PT ;  /* 0x0000000431057209 */ /* 0x000fe40007800000 */
[----:B------:R-:W-:Y:S02]  /*1470*/  FSEL R53, R53, -INF , !P4 ;  /* 0xff80000035357808 */ /* 0x000fe40006000000 */
[----:B------:R-:W-:-:S02]  /*1480*/  FMNMX R2, R52, R5, !PT ;  /* 0x0000000534027209 */ /* 0x000fc40007800000 */
[----:B------:R-:W-:Y:S02]  /*1490*/  FSEL R46, R46, -INF , !P6 ;  /* 0xff8000002e2e7808 */ /* 0x000fe40007000000 */
[----:B------:R-:W-:Y:S02]  /*14a0*/  FMNMX R6, R53, R2, !PT ;  /* 0x0000000235067209 */ /* 0x000fe40007800000 */
[----:B------:R-:W-:Y:S02]  /*14b0*/  FSEL R50, R50, -INF , !P1 ;  /* 0xff80000032327808 */ /* 0x000fe40004800000 */
[----:B------:R-:W-:Y:S01]  /*14c0*/  FSEL R47, R47, -INF , !P3 ;  /* 0xff8000002f2f7808 */ /* 0x000fe20005800000 */
[----:B------:R-:W2:Y:S01]  /*14d0*/  SHFL.BFLY PT, R5, R6, 0x1, 0x1f ;  /* 0x0c201f0006057f89 */ /* 0x000ea200000e0000 */
[----:B------:R-:W-:Y:S02]  /*14e0*/  FSEL R51, R51, -INF , !P5 ;  /* 0xff80000033337808 */ /* 0x000fe40006800000 */
[----:B------:R-:W-:-:S02]  /*14f0*/  FSEL R54, R54, -INF , !P2 ;  /* 0xff80000036367808 */ /* 0x000fc40005000000 */
[----:B------:R-:W-:Y:S02]  /*1500*/  FSEL R55, R55, -INF , !P4 ;  /* 0xff80000037377808 */ /* 0x000fe40006000000 */
[----:B--2---:R-:W-:-:S05]  /*1510*/  FMNMX R8, R6, R5, !PT ;  /* 0x0000000506087209 */ /* 0x004fca0007800000 */
[----:B------:R-:W2:Y:S02]  /*1520*/  SHFL.BFLY PT, R5, R8, 0x2, 0x1f ;  /* 0x0c401f0008057f89 */ /* 0x000ea400000e0000 */
[----:B--2---:R-:W-:Y:S02]  /*1530*/  FMNMX R4, R8, R5, !PT ;  /* 0x0000000508047209 */ /* 0x004fe40007800000 */
[----:B------:R-:W-:Y:S02]  /*1540*/  FMNMX R5, R26, R27, !PT ;  /* 0x0000001b1a057209 */ /* 0x000fe40007800000 */
[----:B------:R-:W-:Y:S02]  /*1550*/  FSETP.NEU.AND P0, PT, R4, -INF , PT ;  /* 0xff8000000400780b */ /* 0x000fe40003f0d000 */
[----:B------:R-:W-:Y:S02]  /*1560*/  FMNMX R2, R30, R5, !PT ;  /* 0x000000051e027209 */ /* 0x000fe40007800000 */
[----:B------:R-:W-:-:S02]  /*1570*/  FSEL R9, R4, RZ, P0 ;  /* 0x000000ff04097208 */ /* 0x000fc40000000000 */
[----:B------:R-:W-:Y:S02]  /*1580*/  FMNMX R5, R31, R2, !PT ;  /* 0x000000021f057209 */ /* 0x000fe40007800000 */
[----:B------:R-:W-:Y:S01]  /*1590*/  ISETP.NE.AND P0, PT, R10, RZ, PT ;  /* 0x000000ff0a00720c */ /* 0x000fe20003f05270 */
[----:B------:R-:W-:Y:S01]  /*15a0*/  FMUL R9, R9, UR6 ;  /* 0x0000000609097c20 */ /* 0x000fe20008400000 */
[----:B------:R-:W-:-:S03]  /*15b0*/  FMNMX R2, R34, R5, !PT ;  /* 0x0000000522027209 */ /* 0x000fc60007800000 */
[--C-:B------:R-:W-:Y:S01]  /*15c0*/  FFMA R24, R24, UR6, -R9.reuse ;  /* 0x0000000618187c23 */ /* 0x100fe20008000809 */
[----:B------:R-:W-:Y:S01]  /*15d0*/  FMNMX R5, R35, R2, !PT ;  /* 0x0000000223057209 */ /* 0x000fe20007800000 */
[--C-:B------:R-:W-:Y:S01]  /*15e0*/  FFMA R28, R28, UR6, -R9.reuse ;  /* 0x000000061c1c7c23 */ /* 0x100fe20008000809 */
[--C-:B------:R-:W-:Y:S01]  /*15f0*/  FFMA R25, R25, UR6, -R9.reuse ;  /* 0x0000000619197c23 */ /* 0x100fe20008000809 */
[--C-:B------:R-:W-:Y:S01]  /*1600*/  FFMA R33, R33, UR6, -R9.reuse ;  /* 0x0000000621217c23 */ /* 0x100fe20008000809 */
[----:B------:R-:W-:Y:S01]  /*1610*/  FMNMX R2, R38, R5, !PT ;  /* 0x0000000526027209 */ /* 0x000fe20007800000 */
[--C-:B------:R-:W-:Y:S01]  /*1620*/  FFMA R29, R29, UR6, -R9.reuse ;  /* 0x000000061d1d7c23 */ /* 0x100fe20008000809 */
[----:B------:R-:W-:Y:S01]  /*1630*/  FSETP.GEU.AND P6, PT, R24, -126, PT ;  /* 0xc2fc00001800780b */ /* 0x000fe20003fce000 */
        /* <DEDUP_REMOVED lines=12> */
[----:B------:R-:W-:Y:S01]  /*1700*/  @!P6 FMUL R24, R24, 0.5 ;  /* 0x3f0000001818e820 */ /* 0x000fe20000400000 */
[----:B------:R-:W-:Y:S01]  /*1710*/  FMNMX R2, R46, R5, !PT ;  /* 0x000000052e027209 */ /* 0x000fe20007800000 */
[--C-:B------:R-:W-:Y:S01]  /*1720*/  FFMA R48, R48, UR6, -R9.reuse ;  /* 0x0000000630307c23 */ /* 0x100fe20008000809 */
[----:B------:R-:W-:Y:S01]  /*1730*/  FSETP.GEU.AND P5, PT, R29, -126, PT ;  /* 0xc2fc00001d00780b */ /* 0x000fe20003fae000 */
[----:B------:R-:W-:Y:S01]  /*1740*/  @!P1 FMUL R28, R28, 0.5 ;  /* 0x3f0000001c1c9820 */ /* 0x000fe20000400000 */
[----:B------:R-:W-:Y:S01]  /*1750*/  FMNMX R5, R47, R2, !PT ;  /* 0x000000022f057209 */ /* 0x000fe20007800000 */
[----:B------:R-:W2:Y:S01]  /*1760*/  MUFU.EX2 R24, R24 ;  /* 0x0000001800187308 */ /* 0x000ea20000000800 */
[----:B------:R-:W-:Y:S01]  /*1770*/  FSETP.GEU.AND P2, PT, R32, -126, PT ;  /* 0xc2fc00002000780b */ /* 0x000fe20003f4e000 */
[----:B------:R-:W-:Y:S01]  /*1780*/  @!P3 FMUL R25, R25, 0.5 ;  /* 0x3f0000001919b820 */ /* 0x000fe20000400000 */
[----:B------:R-:W-:Y:S01]  /*1790*/  FMNMX R2, R50, R5, !PT ;  /* 0x0000000532027209 */ /* 0x000fe20007800000 */
[--C-:B------:R-:W-:Y:S01]  /*17a0*/  FFMA R49, R49, UR6, -R9.reuse ;  /* 0x0000000631317c23 */ /* 0x100fe20008000809 */
[--C-:B------:R-:W-:Y:S01]  /*17b0*/  FFMA R44, R44, UR6, -R9.reuse ;  /* 0x000000062c2c7c23 */ /* 0x100fe20008000809 */
[----:B------:R-:W-:Y:S01]  /*17c0*/  @!P4 FMUL R33, R33, 0.5 ;  /* 0x3f0000002121c820 */ /* 0x000fe20000400000 */
[----:B------:R-:W-:Y:S01]  /*17d0*/  FMNMX R5, R51, R2, !PT ;  /* 0x0000000233057209 */ /* 0x000fe20007800000 */
[----:B------:R-:W3:Y:S01]  /*17e0*/  MUFU.EX2 R28, R28 ;  /* 0x0000001c001c7308 */ /* 0x000ee20000000800 */
[--C-:B------:R-:W-:Y:S01]  /*17f0*/  FFMA R52, R52, UR6, -R9.reuse ;  /* 0x0000000634347c23 */ /* 0x100fe20008000809 */
[----:B------:R-:W-:Y:S01]  /*1800*/  @!P5 FMUL R29, R29, 0.5 ;  /* 0x3f0000001d1dd820 */ /* 0x000fe20000400000 */
[----:B------:R-:W-:Y:S01]  /*1810*/  FMNMX R2, R54, R5, !PT ;  /* 0x0000000536027209 */ /* 0x000fe20007800000 */
[----:B------:R-:W-:-:S02]  /*1820*/  FFMA R53, R53, UR6, -R9 ;  /* 0x0000000635357c23 */ /* 0x000fc40008000809 */
[----:B------:R-:W-:Y:S01]  /*1830*/  @!P2 FMUL R32, R32, 0.5 ;  /* 0x3f0000002020a820 */ /* 0x000fe20000400000 */
[----:B------:R-:W-:Y:S01]  /*1840*/  FMNMX R2, R55, R2, !PT ;  /* 0x0000000237027209 */ /* 0x000fe20007800000 */
[----:B------:R-:W4:Y:S01]  /*1850*/  MUFU.EX2 R25, R25 ;  /* 0x0000001900197308 */ /* 0x000f220000000800 */
[----:B--2---:R-:W-:Y:S01]  /*1860*/  @!P6 FMUL R24, R24, R24 ;  /* 0x000000181818e220 */ /* 0x004fe20000400000 */
[----:B------:R-:W-:Y:S02]  /*1870*/  FSETP.GEU.AND P6, PT, R36, -126, PT ;  /* 0xc2fc00002400780b */ /* 0x000fe40003fce000 */
[----:B------:R-:W2:Y:S04]  /*1880*/  SHFL.BFLY PT, R5, R2, 0x1, 0x1f ;  /* 0x0c201f0002057f89 */ /* 0x000ea800000e0000 */
[----:B------:R-:W5:Y:S01]  /*1890*/  MUFU.EX2 R33, R33 ;  /* 0x0000002100217308 */ /* 0x000f620000000800 */
[----:B---3--:R-:W-:Y:S01]  /*18a0*/  @!P1 FMUL R28, R28, R28 ;  /* 0x0000001c1c1c9220 */ /* 0x008fe20000400000 */
[----:B------:R-:W-:-:S05]  /*18b0*/  FSETP.GEU.AND P1, PT, R40, -126, PT ;  /* 0xc2fc00002800780b */ /* 0x000fca0003f2e000 */
[----:B------:R-:W-:Y:S01]  /*18c0*/  @!P6 FMUL R36, R36, 0.5 ;  /* 0x3f0000002424e820 */ /* 0x000fe20000400000 */
[----:B------:R-:W3:Y:S01]  /*18d0*/  MUFU.EX2 R29, R29 ;  /* 0x0000001d001d7308 */ /* 0x000ee20000000800 */
[----:B----4-:R-:W-:Y:S01]  /*18e0*/  @!P3 FMUL R25, R25, R25 ;  /* 0x000000191919b220 */ /* 0x010fe20000400000 */
[----:B------:R-:W-:-:S05]  /*18f0*/  FSETP.GEU.AND P3, PT, R37, -126, PT ;  /* 0xc2fc00002500780b */ /* 0x000fca0003f6e000 */
[----:B------:R-:W-:Y:S01]  /*1900*/  @!P1 FMUL R40, R40, 0.5 ;  /* 0x3f00000028289820 */ /* 0x000fe20000400000 */
[----:B------:R-:W4:Y:S01]  /*1910*/  MUFU.EX2 R36, R36 ;  /* 0x0000002400247308 */ /* 0x000f220000000800 */
[----:B-----5:R-:W-:Y:S01]  /*1920*/  @!P4 FMUL R33, R33, R33 ;  /* 0x000000212121c220 */ /* 0x020fe20000400000 */
[----:B------:R-:W-:Y:S02]  /*1930*/  FSETP.GEU.AND P4, PT, R45, -126, PT ;  /* 0xc2fc00002d00780b */ /* 0x000fe40003f8e000 */
[----:B--2---:R-:W-:-:S03]  /*1940*/  FMNMX R5, R2, R5, !PT ;  /* 0x0000000502057209 */ /* 0x004fc60007800000 */
[----:B------:R-:W-:Y:S01]  /*1950*/  @!P3 FMUL R37, R37, 0.5 ;  /* 0x3f0000002525b820 */ /* 0x000fe20000400000 */
[----:B------:R-:W2:Y:S01]  /*1960*/  MUFU.EX2 R11, R40 ;  /* 0x00000028000b7308 */ /* 0x000ea20000000800 */
[----:B------:R-:W5:Y:S01]  /*1970*/  SHFL.BFLY PT, R6, R5, 0x2, 0x1f ;  /* 0x0c401f0005067f89 */ /* 0x000f6200000e0000 */
[----:B---3--:R-:W-:Y:S01]  /*1980*/  @!P5 FMUL R29, R29, R29 ;  /* 0x0000001d1d1dd220 */ /* 0x008fe20000400000 */
[----:B------:R-:W-:-:S04]  /*1990*/  FSETP.GEU.AND P5, PT, R41, -126, PT ;  /* 0xc2fc00002900780b */ /* 0x000fc80003fae000 */
[----:B------:R-:W-:Y:S01]  /*19a0*/  @!P4 FMUL R45, R45, 0.5 ;  /* 0x3f0000002d2dc820 */ /* 0x000fe20000400000 */
[----:B------:R-:W3:Y:S01]  /*19b0*/  MUFU.EX2 R32, R32 ;  /* 0x0000002000207308 */ /* 0x000ee20000000800 */
[----:B----4-:R-:W-:Y:S01]  /*19c0*/  @!P6 FMUL R36, R36, R36 ;  /* 0x000000242424e220 */ /* 0x010fe20000400000 */
[----:B------:R-:W-:-:S06]  /*19d0*/  FSETP.GEU.AND P6, PT, R48, -126, PT ;  /* 0xc2fc00003000780b */ /* 0x000fcc0003fce000 */
[----:B------:R-:W4:Y:S01]  /*19e0*/  MUFU.EX2 R37, R37 ;  /* 0x0000002500257308 */ /* 0x000f220000000800 */
[----:B--2---:R-:W-:Y:S01]  /*19f0*/  @!P1 FMUL R11, R11, R11 ;  /* 0x0000000b0b0b9220 */ /* 0x004fe20000400000 */
[----:B------:R-:W-:Y:S01]  /*1a00*/  FSETP.GEU.AND P1, PT, R49, -126, PT ;  /* 0xc2fc00003100780b */ /* 0x000fe20003f2e000 */
[----:B------:R-:W-:-:S04]  /*1a10*/  @!P5 FMUL R41, R41, 0.5 ;  /* 0x3f0000002929d820 */ /* 0x000fc80000400000 */
[----:B------:R-:W-:Y:S01]  /*1a20*/  @!P6 FMUL R48, R48, 0.5 ;  /* 0x3f0000003030e820 */ /* 0x000fe20000400000 */
[----:B------:R-:W2:Y:S01]  /*1a30*/  MUFU.EX2 R10, R45 ;  /* 0x0000002d000a7308 */ /* 0x000ea20000000800 */
[----:B---3--:R-:W-:Y:S01]  /*1a40*/  @!P2 FMUL R32, R32, R32 ;  /* 0x000000202020a220 */ /* 0x008fe20000400000 */
[----:B------:R-:W-:Y:S02]  /*1a50*/  FSETP.GEU.AND P2, PT, R44, -126, PT ;  /* 0xc2fc00002c00780b */ /* 0x000fe40003f4e000 */
[----:B-----5:R-:W-:Y:S01]  /*1a60*/  FMNMX R6, R5, R6, !PT ;  /* 0x0000000605067209 */ /* 0x020fe20007800000 */
[----:B------:R-:W-:Y:S01]  /*1a70*/  FADD R5, R24, R11 ;  /* 0x0000000b18057221 */ /* 0x000fe20000000000 */
[----:B------:R-:W-:Y:S01]  /*1a80*/  F2FP.BF16.F32.PACK_AB R24, R25, R24 ;  /* 0x000000181918723e */ /* 0x000fe200000010ff */
[----:B------:R-:W-:Y:S01]  /*1a90*/  @!P1 FMUL R49, R49, 0.5 ;  /* 0x3f00000031319820 */ /* 0x000fe20000400000 */
[----:B------:R-:W3:Y:S01]  /*1aa0*/  MUFU.EX2 R8, R41 ;  /* 0x0000002900087308 */ /* 0x000ee20000000800 */
[----:B----4-:R-:W-:Y:S01]  /*1ab0*/  @!P3 FMUL R37, R37, R37 ;  /* 0x000000252525b220 */ /* 0x010fe20000400000 */
[----:B------:R-:W-:-:S04]  /*1ac0*/  FSETP.NEU.AND P3, PT, R6, -INF , PT ;  /* 0xff8000000600780b */ /* 0x000fc80003f6d000 */
[----:B------:R-:W-:Y:S01]  /*1ad0*/  FSEL R2, R6, RZ, P3 ;  /* 0x000000ff06027208 */ /* 0x000fe20001800000 */
[----:B------:R-:W-:Y:S01]  /*1ae0*/  @!P2 FMUL R44, R44, 0.5 ;  /* 0x3f0000002c2ca820 */ /* 0x000fe20000400000 */
[----:B------:R-:W4:Y:S01]  /*1af0*/  MUFU.EX2 R9, R48 ;  /* 0x0000003000097308 */ /* 0x000f220000000800 */
[----:B--2---:R-:W-:Y:S01]  /*1b00*/  @!P4 FMUL R10, R10, R10 ;  /* 0x0000000a0a0ac220 */ /* 0x004fe20000400000 */
[----:B------:R-:W-:Y:S01]  /*1b10*/  FSETP.GEU.AND P3, PT, R52, -126, PT ;  /* 0xc2fc00003400780b */ /* 0x000fe20003f6e000 */
[----:B------:R-:W-:-:S04]  /*1b20*/  FMUL R2, R2, UR6 ;  /* 0x0000000602027c20 */ /* 0x000fc80008400000 */
[--C-:B------:R-:W-:Y:S01]  /*1b30*/  FFMA R27, R27, UR6, -R2.reuse ;  /* 0x000000061b1b7c23 */ /* 0x100fe20008000802 */
[----:B------:R-:W2:Y:S01]  /*1b40*/  MUFU.EX2 R12, R49 ;  /* 0x00000031000c7308 */ /* 0x000ea20000000800 */
[--C-:B------:R-:W-:Y:S01]  /*1b50*/  FFMA R30, R30, UR6, -R2.reuse ;  /* 0x000000061e1e7c23 */ /* 0x100fe20008000802 */
[--C-:B------:R-:W-:Y:S01]  /*1b60*/  FFMA R31, R31, UR6, -R2.reuse ;  /* 0x000000061f1f7c23 */ /* 0x100fe20008000802 */
[--C-:B------:R-:W-:Y:S01]  /*1b70*/  FFMA R26, R26, UR6, -R2.reuse ;  /* 0x000000061a1a7c23 */ /* 0x100fe20008000802 */
[----:B------:R-:W-:Y:S01]  /*1b80*/  FSETP.GEU.AND P4, PT, R27, -126, PT ;  /* 0xc2fc00001b00780b */ /* 0x000fe20003f8e000 */
[----:B---3--:R-:W-:Y:S01]  /*1b90*/  @!P5 FMUL R8, R8, R8 ;  /* 0x000000080808d220 */ /* 0x008fe20000400000 */
[----:B------:R-:W-:Y:S01]  /*1ba0*/  FSETP.GEU.AND P5, PT, R53, -126, PT ;  /* 0xc2fc00003500780b */ /* 0x000fe20003fae000 */
[----:B------:R-:W-:Y:S01]  /*1bb0*/  @!P3 FMUL R52, R52, 0.5 ;  /* 0x3f0000003434b820 */ /* 0x000fe20000400000 */
[----:B------:R-:W3:Y:S01]  /*1bc0*/  MUFU.EX2 R13, R44 ;  /* 0x0000002c000d7308 */ /* 0x000ee20000000800 */
[----:B----4-:R-:W-:Y:S01]  /*1bd0*/  @!P6 FMUL R9, R9, R9 ;  /* 0x000000090909e220 */ /* 0x010fe20000400000 */
[----:B------:R-:W-:Y:S01]  /*1be0*/  FSETP.GEU.AND P6, PT, R30, -126, PT ;  /* 0xc2fc00001e00780b */ /* 0x000fe20003fce000 */
[--C-:B------:R-:W-:Y:S01]  /*1bf0*/  FFMA R35, R35, UR6, -R2.reuse ;  /* 0x0000000623237c23 */ /* 0x100fe20008000802 */
[--C-:B------:R-:W-:Y:S01]  /*1c00*/  FFMA R39, R39, UR6, -R2.reuse ;  /* 0x0000000627277c23 */ /* 0x100fe20008000802 */
[--C-:B------:R-:W-:Y:S01]  /*1c10*/  FFMA R42, R42, UR6, -R2.reuse ;  /* 0x000000062a2a7c23 */ /* 0x100fe20008000802 */
[--C-:B------:R-:W-:Y:S01]  /*1c20*/  FFMA R50, R50, UR6, -R2.reuse ;  /* 0x0000000632327c23 */ /* 0x100fe20008000802 */
[--C-:B------:R-:W-:Y:S01]  /*1c30*/  FFMA R34, R34, UR6, -R2.reuse ;  /* 0x0000000622227c23 */ /* 0x100fe20008000802 */
[----:B------:R-:W4:Y:S01]  /*1c40*/  MUFU.EX2 R15, R52 ;  /* 0x00000034000f7308 */ /* 0x000f220000000800 */
[----:B--2---:R-:W-:Y:S01]  /*1c50*/  @!P1 FMUL R12, R12, R12 ;  /* 0x0000000c0c0c9220 */ /* 0x004fe20000400000 */
[----:B------:R-:W-:Y:S01]  /*1c60*/  FSETP.GEU.AND P1, PT, R31, -126, PT ;  /* 0xc2fc00001f00780b */ /* 0x000fe20003f2e000 */
[----:B------:R-:W-:Y:S01]  /*1c70*/  @!P4 FMUL R27, R27, 0.5 ;  /* 0x3f0000001b1bc820 */ /* 0x000fe20000400000 */
[----:B------:R-:W-:Y:S01]  /*1c80*/  @!P5 FMUL R53, R53, 0.5 ;  /* 0x3f0000003535d820 */ /* 0x000fe20000400000 */
[--C-:B------:R-:W-:Y:S01]  /*1c90*/  FFMA R38, R38, UR6, -R2.reuse ;  /* 0x0000000626267c23 */ /* 0x100fe20008000802 */
[--C-:B------:R-:W-:Y:S01]  /*1ca0*/  FFMA R46, R46, UR6, -R2.reuse ;  /* 0x000000062e2e7c23 */ /* 0x100fe20008000802 */
[----:B------:R-:W-:Y:S01]  /*1cb0*/  @!P6 FMUL R30, R30, 0.5 ;  /* 0x3f0000001e1ee820 */ /* 0x000fe20000400000 */
[----:B------:R-:W2:Y:S01]  /*1cc0*/  MUFU.EX2 R14, R53 ;  /* 0x00000035000e7308 */ /* 0x000ea20000000800 */
[----:B---3--:R-:W-:Y:S01]  /*1cd0*/  @!P2 FMUL R13, R13, R13 ;  /* 0x0000000d0d0da220 */ /* 0x008fe20000400000 */
[----:B------:R-:W-:Y:S01]  /*1ce0*/  FSETP.GEU.AND P2, PT, R26, -126, PT ;  /* 0xc2fc00001a00780b */ /* 0x000fe20003f4e000 */
[--C-:B------:R-:W-:Y:S01]  /*1cf0*/  FFMA R51, R51, UR6, -R2.reuse ;  /* 0x0000000633337c23 */ /* 0x100fe20008000802 */
[--C-:B------:R-:W-:Y:S01]  /*1d00*/  FFMA R54, R54, UR6, -R2.reuse ;  /* 0x0000000636367c23 */ /* 0x100fe20008000802 */
[--C-:B------:R-:W-:Y:S01]  /*1d10*/  FFMA R43, R43, UR6, -R2.reuse ;  /* 0x000000062b2b7c23 */ /* 0x100fe20008000802 */
[--C-:B------:R-:W-:Y:S01]  /*1d20*/  FFMA R47, R47, UR6, -R2.reuse ;  /* 0x000000062f2f7c23 */ /* 0x100fe20008000802 */
[----:B------:R-:W-:Y:S01]  /*1d30*/  @!P1 FMUL R31, R31, 0.5 ;  /* 0x3f0000001f1f9820 */ /* 0x000fe20000400000 */
[----:B------:R-:W3:Y:S01]  /*1d40*/  MUFU.EX2 R27, R27 ;  /* 0x0000001b001b7308 */ /* 0x000ee20000000800 */
[----:B----4-:R-:W-:Y:S01]  /*1d50*/  @!P3 FMUL R15, R15, R15 ;  /* 0x0000000f0f0fb220 */ /* 0x010fe20000400000 */
[----:B------:R-:W-:Y:S01]  /*1d60*/  FSETP.GEU.AND P3, PT, R34, -126, PT ;  /* 0xc2fc00002200780b */ /* 0x000fe20003f6e000 */
[----:B------:R-:W-:Y:S01]  /*1d70*/  FFMA R2, R55, UR6, -R2 ;  /* 0x0000000637027c23 */ /* 0x000fe20008000802 */
[----:B------:R-:W-:-:S03]  /*1d80*/  FADD R23, R28, R13 ;  /* 0x0000000d1c177221 */ /* 0x000fc60000000000 */
[----:B------:R-:W-:Y:S01]  /*1d90*/  @!P2 FMUL R26, R26, 0.5 ;  /* 0x3f0000001a1aa820 */ /* 0x000fe20000400000 */
[----:B------:R4:W5:Y:S01]  /*1da0*/  MUFU.EX2 R17, R30 ;  /* 0x0000001e00117308 */ /* 0x0009620000000800 */
[----:B--2---:R-:W-:Y:S01]  /*1db0*/  @!P5 FMUL R14, R14, R14 ;  /* 0x0000000e0e0ed220 */ /* 0x004fe20000400000 */
[----:B------:R-:W-:-:S03]  /*1dc0*/  FSETP.GEU.AND P5, PT, R35, -126, PT ;  /* 0xc2fc00002300780b */ /* 0x000fc60003fae000 */
[----:B------:R-:W-:Y:S02]  /*1dd0*/  FADD R41, R37, R14 ;  /* 0x0000000e25297221 */ /* 0x000fe40000000000 */
[----:B------:R-:W-:Y:S01]  /*1de0*/  @!P3 FMUL R34, R34, 0.5 ;  /* 0x3f0000002222b820 */ /* 0x000fe20000400000 */
[----:B------:R-:W2:Y:S01]  /*1df0*/  MUFU.EX2 R18, R31 ;  /* 0x0000001f00127308 */ /* 0x000ea20000000800 */
[----:B---3--:R-:W-:Y:S01]  /*1e00*/  @!P4 FMUL R27, R27, R27 ;  /* 0x0000001b1b1bc220 */ /* 0x008fe20000400000 */
[----:B------:R-:W-:Y:S01]  /*1e10*/  FSETP.GEU.AND P4, PT, R39, -126, PT ;  /* 0xc2fc00002700780b */ /* 0x000fe20003f8e000 */
[----:B----4-:R-:W-:-:S04]  /*1e20*/  FADD R30, R33, R12 ;  /* 0x0000000c211e7221 */ /* 0x010fc80000000000 */
[----:B------:R-:W-:Y:S01]  /*1e30*/  @!P5 FMUL R35, R35, 0.5 ;  /* 0x3f0000002323d820 */ /* 0x000fe20000400000 */
[----:B------:R3:W4:Y:S01]  /*1e40*/  MUFU.EX2 R16, R26 ;  /* 0x0000001a00107308 */ /* 0x0007220000000800 */
[----:B-----5:R-:W-:Y:S01]  /*1e50*/  @!P6 FMUL R17, R17, R17 ;  /* 0x000000111111e220 */ /* 0x020fe20000400000 */
[----:B------:R-:W-:-:S05]  /*1e60*/  FSETP.GEU.AND P6, PT, R42, -126, PT ;  /* 0xc2fc00002a00780b */ /* 0x000fca0003fce000 */
[----:B------:R-:W-:Y:S01]  /*1e70*/  @!P4 FMUL R39, R39, 0.5 ;  /* 0x3f0000002727c820 */ /* 0x000fe20000400000 */
[----:B------:R-:W5:Y:S01]  /*1e80*/  MUFU.EX2 R20, R35 ;  /* 0x0000002300147308 */ /* 0x000f620000000800 */
[----:B--2---:R-:W-:Y:S01]  /*1e90*/  @!P1 FMUL R18, R18, R18 ;  /* 0x0000001212129220 */ /* 0x004fe20000400000 */
[----:B------:R-:W-:Y:S01]  /*1ea0*/  FSETP.GEU.AND P1, PT, R50, -126, PT ;  /* 0xc2fc00003200780b */ /* 0x000fe20003f2e000 */
[----:B---3--:R-:W-:-:S04]  /*1eb0*/  FADD R26, R32, R9 ;  /* 0x00000009201a7221 */ /* 0x008fc80000000000 */
[----:B------:R-:W-:Y:S01]  /*1ec0*/  @!P6 FMUL R42, R42, 0.5 ;  /* 0x3f0000002a2ae820 */ /* 0x000fe20000400000 */
[----:B------:R-:W2:Y:S01]  /*1ed0*/  MUFU.EX2 R22, R39 ;  /* 0x0000002700167308 */ /* 0x000ea20000000800 */
[----:B----4-:R-:W-:Y:S01]  /*1ee0*/  @!P2 FMUL R16, R16, R16 ;  /* 0x000000101010a220 */ /* 0x010fe20000400000 */
[----:B------:R-:W-:-:S05]  /*1ef0*/  FSETP.GEU.AND P2, PT, R38, -126, PT ;  /* 0xc2fc00002600780b */ /* 0x000fca0003f4e000 */
[----:B------:R-:W-:Y:S01]  /*1f00*/  @!P1 FMUL R50, R50, 0.5 ;  /* 0x3f00000032329820 */ /* 0x000fe20000400000 */
[----:B------:R-:W3:Y:S01]  /*1f10*/  MUFU.EX2 R21, R42 ;  /* 0x0000002a00157308 */ /* 0x000ee20000000800 */
[----:B-----5:R-:W-:Y:S01]  /*1f20*/  @!P5 FMUL R20, R20, R20 ;  /* 0x000000141414d220 */ /* 0x020fe20000400000 */
[----:B------:R-:W-:-:S05]  /*1f30*/  FSETP.GEU.AND P5, PT, R46, -126, PT ;  /* 0xc2fc00002e00780b */ /* 0x000fca0003fae000 */
[----:B------:R-:W-:Y:S01]  /*1f40*/  @!P2 FMUL R38, R38, 0.5 ;  /* 0x3f0000002626a820 */ /* 0x000fe20000400000 */
[----:B------:R4:W5:Y:S01]  /*1f50*/  MUFU.EX2 R19, R34 ;  /* 0x0000002200137308 */ /* 0x0009620000000800 */
[----:B--2---:R-:W-:Y:S01]  /*1f60*/  @!P4 FMUL R22, R22, R22 ;  /* 0x000000161616c220 */ /* 0x004fe20000400000 */
[----:B------:R-:W-:-:S05]  /*1f70*/  FSETP.GEU.AND P4, PT, R51, -126, PT ;  /* 0xc2fc00003300780b */ /* 0x000fca0003f8e000 */
[----:B------:R-:W-:Y:S01]  /*1f80*/  @!P5 FMUL R46, R46, 0.5 ;  /* 0x3f0000002e2ed820 */ /* 0x000fe20000400000 */
[----:B------:R2:W1:Y:S01]  /*1f90*/  MUFU.EX2 R31, R38 ;  /* 0x00000026001f7308 */ /* 0x0004620000000800 */
[----:B---3--:R-:W-:Y:S01]  /*1fa0*/  @!P6 FMUL R21, R21, R21 ;  /* 0x000000151515e220 */ /* 0x008fe20000400000 */
[----:B------:R-:W-:Y:S01]  /*1fb0*/  FSETP.GEU.AND P6, PT, R54, -126, PT ;  /* 0xc2fc00003600780b */ /* 0x000fe20003fce000 */
[----:B----4-:R-:W-:Y:S02]  /*1fc0*/  FADD R34, R36, R15 ;  /* 0x0000000f24227221 */ /* 0x010fe40000000000 */
[----:B------:R-:W-:Y:S02]  /*1fd0*/  FADD R42, R16, R21 ;  /* 0x00000015102a7221 */ /* 0x000fe40000000000 */
[----:B------:R-:W-:Y:S01]  /*1fe0*/  @!P4 FMUL R51, R51, 0.5 ;  /* 0x3f0000003333c820 */ /* 0x000fe20000400000 */
[----:B------:R-:W3:Y:S01]  /*1ff0*/  MUFU.EX2 R50, R50 ;  /* 0x0000003200327308 */ /* 0x000ee20000000800 */
[----:B-----5:R-:W-:Y:S01]  /*2000*/  @!P3 FMUL R19, R19, R19 ;  /* 0x000000131313b220 */ /* 0x020fe20000400000 */
[----:B------:R-:W-:Y:S01]  /*2010*/  FSETP.GEU.AND P3, PT, R43, -126, PT ;  /* 0xc2fc00002b00780b */ /* 0x000fe20003f6e000 */
[----:B--2---:R-:W-:Y:S01]  /*2020*/  FADD R38, R5, R26 ;  /* 0x0000001a05267221 */ /* 0x004fe20000000000 */
[----:B------:R-:W-:Y:S01]  /*2030*/  FADD R5, R25, R8 ;  /* 0x0000000819057221 */ /* 0x000fe20000000000 */
[----:B------:R-:W-:Y:S01]  /*2040*/  FADD R26, R29, R10 ;  /* 0x0000000a1d1a7221 */ /* 0x000fe20000000000 */
[----:B------:R-:W-:Y:S01]  /*2050*/  FADD R23, R23, R34 ;  /* 0x0000002217177221 */ /* 0x000fe20000000000 */
[----:B------:R-:W-:Y:S01]  /*2060*/  @!P6 FMUL R54, R54, 0.5 ;  /* 0x3f0000003636e820 */ /* 0x000fe20000400000 */
[----:B------:R-:W2:Y:S01]  /*2070*/  MUFU.EX2 R46, R46 ;  /* 0x0000002e002e7308 */ /* 0x000ea20000000800 */
[----:B-1----:R-:W-:Y:S01]  /*2080*/  @!P2 FMUL R31, R31, R31 ;  /* 0x0000001f1f1fa220 */ /* 0x002fe20000400000 */
[----:B------:R-:W-:Y:S01]  /*2090*/  FSETP.GEU.AND P2, PT, R47, -126, PT ;  /* 0xc2fc00002f00780b */ /* 0x000fe20003f4e000 */
[----:B------:R-:W-:Y:S01]  /*20a0*/  FADD R5, R5, R30 ;  /* 0x0000001e05057221 */ /* 0x000fe20000000000 */
[----:B------:R-:W-:Y:S01]  /*20b0*/  FADD R26, R26, R41 ;  /* 0x000000291a1a7221 */ /* 0x000fe20000000000 */
[----:B------:R-:W-:Y:S01]  /*20c0*/  FADD R23, R38, R23 ;  /* 0x0000001726177221 */ /* 0x000fe20000000000 */
[----:B------:R-:W-:Y:S01]  /*20d0*/  F2FP.BF16.F32.PACK_AB R25, R27, R16 ;  /* 0x000000101b19723e */ /* 0x000fe200000010ff */
[----:B------:R-:W-:Y:S01]  /*20e0*/  @!P3 FMUL R43, R43, 0.5 ;  /* 0x3f0000002b2bb820 */ /* 0x000fe20000400000 */
[----:B------:R-:W1:Y:S01]  /*20f0*/  MUFU.EX2 R51, R51 ;  /* 0x0000003300337308 */ /* 0x000e620000000800 */
[----:B---3--:R-:W-:Y:S01]  /*2100*/  @!P1 FMUL R50, R50, R50 ;  /* 0x0000003232329220 */ /* 0x008fe20000400000 */
[----:B------:R-:W-:Y:S01]  /*2110*/  FSETP.GEU.AND P1, PT, R2, -126, PT ;  /* 0xc2fc00000200780b */ /* 0x000fe20003f2e000 */
[----:B------:R-:W-:Y:S01]  /*2120*/  FADD R26, R5, R26 ;  /* 0x0000001a051a7221 */ /* 0x000fe20000000000 */
[----:B------:R-:W-:Y:S01]  /*2130*/  IMAD.U32 R5, RZ, RZ, UR7 ;  /* 0x00000007ff057e24 */ /* 0x000fe2000f8e00ff */
[----:B------:R-:W-:-:S02]  /*2140*/  F2FP.BF16.F32.PACK_AB R38, R14, R15 ;  /* 0x0000000f0e26723e */ /* 0x000fc400000010ff */
[----:B------:R-:W-:Y:S01]  /*2150*/  @!P2 FMUL R47, R47, 0.5 ;  /* 0x3f0000002f2fa820 */ /* 0x000fe20000400000 */
[----:B------:R3:W4:Y:S01]  /*2160*/  MUFU.EX2 R40, R43 ;  /* 0x0000002b00287308 */ /* 0x0007220000000800 */
[----:B--2---:R-:W-:Y:S01]  /*2170*/  @!P5 FMUL R46, R46, R46 ;  /* 0x0000002e2e2ed220 */ /* 0x004fe20000400000 */
[----:B------:R2:W-:Y:S03]  /*2180*/  SYNCS.ARRIVE.TRANS64.A1T0 RZ, [R5+UR13], RZ ;  /* 0x000000ff05ff79a7 */ /* 0x0005e6000810000d */
[----:B------:R-:W-:Y:S02]  /*2190*/  FADD R30, R17, R46 ;  /* 0x0000002e111e7221 */ /* 0x000fe40000000000 */
[----:B------:R-:W-:Y:S01]  /*21a0*/  @!P1 FMUL R2, R2, 0.5 ;  /* 0x3f00000002029820 */ /* 0x000fe20000400000 */
[----:B------:R-:W5:Y:S01]  /*21b0*/  MUFU.EX2 R35, R47 ;  /* 0x0000002f00237308 */ /* 0x000f620000000800 */
[----:B---3--:R-:W-:Y:S01]  /*21c0*/  FADD R43, R19, R50 ;  /* 0x00000032132b7221 */ /* 0x008fe20000000000 */
[----:B-1----:R-:W-:-:S03]  /*21d0*/  @!P4 FMUL R51, R51, R51 ;  /* 0x000000333333c220 */ /* 0x002fc60000400000 */
[----:B------:R-:W-:Y:S01]  /*21e0*/  FADD R42, R42, R43 ;  /* 0x0000002b2a2a7221 */ /* 0x000fe20000000000 */
[----:B------:R-:W-:Y:S02]  /*21f0*/  FADD R41, R20, R51 ;  /* 0x0000003314297221 */ /* 0x000fe40000000000 */
[----:B------:R-:W1:Y:S01]  /*2200*/  MUFU.EX2 R54, R54 ;  /* 0x0000003600367308 */ /* 0x000e620000000800 */
[----:B----4-:R-:W-:-:S07]  /*2210*/  @!P3 FMUL R40, R40, R40 ;  /* 0x000000282828b220 */ /* 0x010fce0000400000 */
[----:B------:R3:W4:Y:S01]  /*2220*/  MUFU.EX2 R39, R2 ;  /* 0x0000000200277308 */ /* 0x0007220000000800 */
[----:B-----5:R-:W-:-:S04]  /*2230*/  @!P2 FMUL R35, R35, R35 ;  /* 0x000000232323a220 */ /* 0x020fc80000400000 */
[----:B------:R-:W-:Y:S01]  /*2240*/  FADD R34, R18, R35 ;  /* 0x0000002312227221 */ /* 0x000fe20000000000 */
[----:B------:R-:W-:Y:S01]  /*2250*/  F2FP.BF16.F32.PACK_AB R35, R35, R46 ;  /* 0x0000002e2323723e */ /* 0x000fe200000010ff */
[----:B-1----:R-:W-:Y:S01]  /*2260*/  @!P6 FMUL R54, R54, R54 ;  /* 0x000000363636e220 */ /* 0x002fe20000400000 */
[----:B---3--:R-:W-:Y:S01]  /*2270*/  FADD R2, R27, R40 ;  /* 0x000000281b027221 */ /* 0x008fe20000000000 */
[----:B------:R-:W-:Y:S02]  /*2280*/  F2FP.BF16.F32.PACK_AB R27, R18, R17 ;  /* 0x00000011121b723e */ /* 0x000fe400000010ff */
[----:B------:R-:W-:Y:S01]  /*2290*/  FADD R43, R31, R54 ;  /* 0x000000361f2b7221 */ /* 0x000fe20000000000 */
[----:B------:R-:W-:Y:S01]  /*22a0*/  FADD R2, R2, R41 ;  /* 0x0000002902027221 */ /* 0x000fe20000000000 */
[----:B------:R-:W-:Y:S01]  /*22b0*/  F2FP.BF16.F32.PACK_AB R31, R22, R31 ;  /* 0x0000001f161f723e */ /* 0x000fe200000010ff */
[----:B----4-:R-:W-:Y:S01]  /*22c0*/  @!P1 FMUL R39, R39, R39 ;  /* 0x0000002727279220 */ /* 0x010fe20000400000 */
[----:B------:R-:W-:Y:S01]  /*22d0*/  FADD R43, R30, R43 ;  /* 0x0000002b1e2b7221 */ /* 0x000fe20000000000 */
[----:B------:R-:W-:-:S02]  /*22e0*/  F2FP.BF16.F32.PACK_AB R30, R37, R36 ;  /* 0x00000024251e723e */ /* 0x000fc400000010ff */
[----:B------:R-:W-:Y:S01]  /*22f0*/  FADD R45, R22, R39 ;  /* 0x00000027162d7221 */ /* 0x000fe20000000000 */
[----:B------:R-:W-:Y:S01]  /*2300*/  FADD R42, R42, R43 ;  /* 0x0000002b2a2a7221 */ /* 0x000fe20000000000 */
[----:B------:R-:W-:Y:S02]  /*2310*/  F2FP.BF16.F32.PACK_AB R36, R12, R9 ;  /* 0x000000090c24723e */ /* 0x000fe400000010ff */
[----:B------:R-:W-:Y:S01]  /*2320*/  FADD R45, R34, R45 ;  /* 0x0000002d222d7221 */ /* 0x000fe20000000000 */
[----:B------:R-:W-:Y:S02]  /*2330*/  F2FP.BF16.F32.PACK_AB R34, R10, R13 ;  /* 0x0000000d0a22723e */ /* 0x000fe400000010ff */
[----:B------:R-:W-:Y:S01]  /*2340*/  F2FP.BF16.F32.PACK_AB R37, R51, R50 ;  /* 0x000000323325723e */ /* 0x000fe200000010ff */
[----:B------:R-:W-:Y:S01]  /*2350*/  FADD R45, R2, R45 ;  /* 0x0000002d022d7221 */ /* 0x000fe20000000000 */
[----:B------:R-:W-:Y:S01]  /*2360*/  FADD R2, R23, R26 ;  /* 0x0000001a17027221 */ /* 0x000fe20000000000 */
[----:B------:R-:W-:-:S02]  /*2370*/  F2FP.BF16.F32.PACK_AB R26, R29, R28 ;  /* 0x0000001c1d1a723e */ /* 0x000fc400000010ff */
[----:B------:R-:W-:Y:S01]  /*2380*/  F2FP.BF16.F32.PACK_AB R28, R33, R32 ;  /* 0x00000020211c723e */ /* 0x000fe200000010ff */
[----:B--2---:R-:W-:Y:S01]  /*2390*/  FADD R5, R42, R45 ;  /* 0x0000002d2a057221 */ /* 0x004fe20000000000 */
[----:B------:R-:W-:Y:S02]  /*23a0*/  F2FP.BF16.F32.PACK_AB R32, R8, R11 ;  /* 0x0000000b0820723e */ /* 0x000fe400000010ff */
[----:B------:R-:W-:Y:S02]  /*23b0*/  F2FP.BF16.F32.PACK_AB R29, R20, R19 ;  /* 0x00000013141d723e */ /* 0x000fe400000010ff */
[----:B------:R-:W-:Y:S01]  /*23c0*/  F2FP.BF16.F32.PACK_AB R33, R40, R21 ;  /* 0x000000152821723e */ /* 0x000fe200000010ff */
[----:B------:R-:W-:Y:S06]  /*23d0*/  @!P0 BRA `(.L_x_19) ;  /* 0x0000000000048947 */ /* 0x000fec0003800000 */
[----:B------:R-:W-:Y:S01]  /*23e0*/  BPT.TRAP 0x1 ;  /* 0x000000040000795c */ /* 0x000fe20000300000 */
.L_x_19:
[----:B------:R-:W1:Y:S02]  /*23f0*/  SYNCS.PHASECHK.TRANS64.TRYWAIT P1, [UR37+0x7008], R7 ;  /* 0x00700807ff0075a7 */ /* 0x000e640008020165 */
[----:B-1----:R-:W-:Y:S05]  /*2400*/  @!P1 BRA `(.L_x_20) ;  /* 0x00000054009c9947 */ /* 0x002fea0003800000 */
.L_x_102:
[----:B------:R-:W-:Y:S01]  /*2410*/  UIADD3 UR6, UR12, 0x100, URZ ;  /* 0x000001000c067890 */ /* 0x000fe2000fffe03f */
[----:B------:R-:W-:Y:S01]  /*2420*/  WARPGROUP.ARRIVE ;  /* 0x00000000000079c5 */ /* 0x000fe20000000000 */
[----:B------:R-:W-:Y:S01]  /*2430*/  UMOV UR7, 0x80000020 ;  /* 0x8000002000077882 */ /* 0x000fe20000000000 */
[----:B------:R-:W-:-:S06]  /*2440*/  F2FP.BF16.F32.PACK_AB R39, R39, R54 ;  /* 0x000000362727723e */ /* 0x000fcc00000010ff */
[----:B------:R-:W-:Y:S01]  /*2450*/  HGMMA.64x32x16.F32.BF16 R56, R24, gdesc[UR4].tnspB, RZ, !UPT, gsb0 ;  /* 0x4060000418387df0 */ /* 0x000fe2000c0018ff */
[----:B------:R-:W-:Y:S01]  /*2460*/  UIADD3 UR6, UR12, 0x140, URZ ;  /* 0x000001400c067890 */ /* 0x000fe2000fffe03f */
[----:B------:R-:W-:Y:S01]  /*2470*/  UMOV UR7, 0x80000020 ;  /* 0x8000002000077882 */ /* 0x000fe20000000000 */
[----:B------:R-:W-:Y:S02]  /*2480*/  WARPGROUP.DEPBAR.LE gsb0, 0x0 ;  /* 0x00008000000079c5 */ /* 0x000fe40000010000 */
[----:B------:R-:W-:-:S06]  /*2490*/  WARPGROUP.ARRIVE ;  /* 0x00000000000079c5 */ /* 0x000fcc0000000000 */
[----:B------:R-:W-:Y:S01]  /*24a0*/  HGMMA.64x32x16.F32.BF16 R56, R28, gdesc[UR4].tnspB, R56, gsb0 ;  /* 0x406000041c387df0 */ /* 0x000fe20008001838 */
        /* <DEDUP_REMOVED lines=9> */
[----:B------:R-:W-:Y:S03]  /*2540*/  HGMMA.64x32x16.F32.BF16 R56, R36, gdesc[UR4].tnspB, R56, gsb0 ;  /* 0x4060000424387df0 */ /* 0x000fe60008001838 */
[----:B------:R-:W-:Y:S02]  /*2550*/  WARPGROUP.DEPBAR.LE gsb0, 0x0 ;  /* 0x00008000000079c5 */ /* 0x000fe40000010000 */
[----:B------:R-:W-:Y:S05]  /*2560*/  @!P0 BRA `(.L_x_21) ;  /* 0x0000000000048947 */ /* 0x000fea0003800000 */
[----:B------:R-:W-:Y:S01]  /*2570*/  BPT.TRAP 0x1 ;  /* 0x000000040000795c */ /* 0x000fe20000300000 */
.L_x_21:
[----:B------:R-:W-:Y:S01]  /*2580*/  UISETP.EQ.AND UP0, UPT, UR36, URZ, !UP0 ;  /* 0x0000003f2400728c */ /* 0x000fe2000c702270 */
[----:B-1----:R-:W-:Y:S01]  /*2590*/  IMAD.MOV.U32 R7, RZ, RZ, RZ ;  /* 0x000000ffff077224 */ /* 0x002fe200078e00ff */
[----:B------:R-:W-:Y:S02]  /*25a0*/  UIADD3 UR6, UR37, 0x7028, URZ ;  /* 0x0000702825067890 */ /* 0x000fe4000fffe03f */
[----:B------:R-:W-:Y:S02]  /*25b0*/  USEL UR7, URZ, 0x1, !UP0 ;  /* 0x000000013f077887 */ /* 0x000fe4000c000000 */
[----:B------:R-:W-:Y:S02]  /*25c0*/  UPRMT UR6, URZ, 0x654, UR6 ;  /* 0x000006543f067896 */ /* 0x000fe40008000006 */
[----:B------:R-:W-:-:S04]  /*25d0*/  USEL UR7, UR7, 0x2, UP1 ;  /* 0x0000000207077887 */ /* 0x000fc80008800000 */
[----:B------:R-:W-:-:S03]  /*25e0*/  UISETP.GT.U32.AND UP0, UPT, UR7, 0x1, UPT ;  /* 0x000000010700788c */ /* 0x000fc6000bf04070 */
[----:B------:R-:W-:Y:S03]  /*25f0*/  SYNCS.ARRIVE.TRANS64.RED.A1T0 RZ, [UR6], RZ ;  /* 0x000000ffffff79a7 */ /* 0x000fe60008100406 */
[----:B------:R-:W-:-:S13]  /*2600*/  PLOP3.LUT P1, PT, PT, PT, UP0, 0x80, 0x0 ;  /* 0x000000000000781c */ /* 0x000fda0003f2f008 */
[----:B------:R-:W-:Y:S05]  /*2610*/  @P1 BRA `(.L_x_22) ;  /* 0x0000000000041947 */ /* 0x000fea0003800000 */
[----:B------:R-:W-:Y:S01]  /*2620*/  BPT.TRAP 0x1 ;  /* 0x000000040000795c */ /* 0x000fe20000300000 */
.L_x_22:
[C---:B------:R-:W-:Y:S01]  /*2630*/  ISETP.GE.AND P2, PT, R3.reuse, 0x81, PT ;  /* 0x000000810300780c */ /* 0x040fe20003f46270 */
[----:B------:R-:W-:Y:S01]  /*2640*/  VIADD R8, R3, 0x3f ;  /* 0x0000003f03087836 */ /* 0x000fe20000000000 */
[----:B------:R-:W-:Y:S01]  /*2650*/  UMOV UR13, 0x1 ;  /* 0x00000001000d7882 */ /* 0x000fe20000000000 */
[----:B------:R-:W-:Y:S01]  /*2660*/  UMOV UR15, 0x2 ;  /* 0x00000002000f7882 */ /* 0x000fe20000000000 */
[----:B------:R-:W-:Y:S02]  /*2670*/  IADD3 R0, R0, 0x40, RZ ;  /* 0x0000004000007810 */ /* 0x000fe40007ffe0ff */
[----:B------:R-:W-:-:S04]  /*2680*/  SHF.R.S32.HI R9, RZ, 0x1f, R8 ;  /* 0x0000001fff097819 */ /* 0x000fc80000011408 */
[----:B------:R-:W-:-:S04]  /*2690*/  LEA.HI R9, R9, R8, RZ, 0x6 ;  /* 0x0000000809097211 */ /* 0x000fc800078f30ff */
[----:B------:R-:W-:Y:S01]  /*26a0*/  LEA.HI.SX32 R3, R9, 0xffffffff, 0x1a ;  /* 0xffffffff09037811 */ /* 0x000fe200078fd2ff */
[----:B------:R-:W-:Y:S06]  /*26b0*/  @!P2 BRA `(.L_x_23) ;  /* 0x0000001400d4a947 */ /* 0x000fec0003800000 */
[----:B------:R-:W-:Y:S01]  /*26c0*/  IMAD.MOV.U32 R9, RZ, RZ, R4 ;  /* 0x000000ffff097224 */ /* 0x000fe200078e0004 */
[----:B------:R-:W-:Y:S01]  /*26d0*/  UMOV UR15, 0x2 ;  /* 0x00000002000f7882 */ /* 0x000fe20000000000 */
[----:B------:R-:W-:Y:S01]  /*26e0*/  IMAD.MOV.U32 R11, RZ, RZ, R6 ;  /* 0x000000ffff0b7224 */ /* 0x000fe200078e0006 */
[----:B------:R-:W-:Y:S01]  /*26f0*/  UMOV UR13, 0x1 ;  /* 0x00000001000d7882 */ /* 0x000fe20000000000 */
[----:B------:R-:W-:Y:S01]  /*2700*/  IMAD.MOV.U32 R7, RZ, RZ, RZ ;  /* 0x000000ffff077224 */ /* 0x000fe200078e00ff */
[----:B------:R-:W-:-:S06]  /*2710*/  ULDC UR17, c[0x0][0x604] ;  /* 0x0001810000117ab9 */ /* 0x000fcc0000000800 */
.L_x_34:
[----:B------:R-:W-:-:S13]  /*2720*/  PLOP3.LUT P3, PT, PT, PT, UP1, 0x80, 0x0 ;  /* 0x000000000000781c */ /* 0x000fda0003f6f018 */
[----:B------:R-:W-:Y:S05]  /*2730*/  @!P3 BRA `(.L_x_24) ;  /* 0x000000000004b947 */ /* 0x000fea0003800000 */
[----:B------:R-:W-:Y:S01]  /*2740*/  BPT.TRAP 0x1 ;  /* 0x000000040000795c */ /* 0x000fe20000300000 */
.L_x_24:
[----:B------:R-:W-:Y:S01]  /*2750*/  ULEA UR6, UR15, UR37, 0x3 ;  /* 0x000000250f067291 */ /* 0x000fe2000f8e183f */
[----:B------:R-:W-:-:S08]  /*2760*/  SHF.L.U32 R4, R7, 0x1f, RZ ;  /* 0x0000001f07047819 */ /* 0x000fd000000006ff */
[----:B------:R-:W1:Y:S02]  /*2770*/  SYNCS.PHASECHK.TRANS64.TRYWAIT P2, [UR6+0x7000], R4 ;  /* 0x00700004ff0075a7 */ /* 0x000e640008040146 */
[----:B-1----:R-:W-:Y:S05]  /*2780*/  @!P2 BRA `(.L_x_25) ;  /* 0x0000005000d4a947 */ /* 0x002fea0003800000 */
.L_x_103:
[----:B------:R-:W-:Y:S01]  /*2790*/  ULEA UR6, UR15, UR14, 0x8 ;  /* 0x0000000e0f067291 */ /* 0x000fe2000f8e403f */
[----:B------:R-:W-:Y:S01]  /*27a0*/  WARPGROUP.ARRIVE ;  /* 0x00000000000079c5 */ /* 0x000fe20000000000 */
[----:B------:R-:W-:Y:S01]  /*27b0*/  UMOV UR7, 0x80000020 ;  /* 0x8000002000077882 */ /* 0x000fe20000000000 */
[----:B------:R-:W-:Y:S01]  /*27c0*/  UMOV UR11, 0x80000020 ;  /* 0x80000020000b7882 */ /* 0x000fe20000000000 */
[----:B------:R-:W-:Y:S02]  /*27d0*/  UIADD3 UR10, UR6, 0x2, URZ ;  /* 0x00000002060a7890 */ /* 0x000fe4000fffe03f */
[----:B------:R-:W-:-:S03]  /*27e0*/  UIADD3 UR15, UR15, 0x1, URZ ;  /* 0x000000010f0f7890 */ /* 0x000fc6000fffe03f */
[----:B------:R-:W-:Y:S01]  /*27f0*/  HGMMA.64x64x16.F32.BF16 R24, gdesc[UR4], RZ, !UPT, gsb0 ;  /* 0x00e00000041879f0 */ /* 0x000fe2000c0018ff */
[----:B------:R-:W-:-:S04]  /*2800*/  UISETP.NE.AND UP0, UPT, UR15, 0x5, UPT ;  /* 0x000000050f00788c */ /* 0x000fc8000bf05270 */
[----:B------:R-:W-:Y:S02]  /*2810*/  USEL UR6, URZ, 0x1, UP0 ;  /* 0x000000013f067887 */ /* 0x000fe40008000000 */
[----:B------:R-:W-:-:S04]  /*2820*/  USEL UR15, UR15, URZ, UP0 ;  /* 0x0000003f0f0f7287 */ /* 0x000fc80008000000 */
[----:B------:R-:W-:Y:S01]  /*2830*/  LOP3.LUT R72, R7, UR6, RZ, 0x3c, !PT ;  /* 0x0000000607487c12 */ /* 0x000fe2000f8e3cff */
[----:B------:R-:W-:Y:S02]  /*2840*/  WARPGROUP.DEPBAR.LE gsb0, 0x0 ;  /* 0x00008000000079c5 */ /* 0x000fe40000010000 */
[----:B------:R-:W-:-:S06]  /*2850*/  WARPGROUP.ARRIVE ;  /* 0x00000000000079c5 */ /* 0x000fcc0000000000 */
[----:B------:R-:W-:Y:S03]  /*2860*/  HGMMA.64x64x16.F32.BF16 R24, gdesc[UR8], R24, gsb0 ;  /* 0x00e00000081879f0 */ /* 0x000fe60008001818 */
[----:B------:R-:W-:Y:S02]  /*2870*/  WARPGROUP.DEPBAR.LE gsb0, 0x0 ;  /* 0x00008000000079c5 */ /* 0x000fe40000010000 */
[----:B------:R-:W-:Y:S05]  /*2880*/  @!P3 BRA `(.L_x_26) ;  /* 0x000000000004b947 */ /* 0x000fea0003800000 */
[----:B------:R-:W-:Y:S01]  /*2890*/  BPT.TRAP 0x1 ;  /* 0x000000040000795c */ /* 0x000fe20000300000 */
.L_x_26:
[----:B-1----:R-:W-:Y:S01]  /*28a0*/  FMNMX R4, R24, R9, !PT ;  /* 0x0000000918047209 */ /* 0x002fe20007800000 */
[----:B------:R-:W-:Y:S01]  /*28b0*/  ULEA UR6, UR15, UR37, 0x3 ;  /* 0x000000250f067291 */ /* 0x000fe2000f8e183f */
[----:B------:R-:W-:Y:S02]  /*28c0*/  FMNMX R8, R26, R11, !PT ;  /* 0x0000000b1a087209 */ /* 0x000fe40007800000 */
[----:B------:R-:W-:Y:S02]  /*28d0*/  FMNMX R7, R25, R4, !PT ;  /* 0x0000000419077209 */ /* 0x000fe40007800000 */
[----:B------:R-:W-:Y:S02]  /*28e0*/  FMNMX R13, R27, R8, !PT ;  /* 0x000000081b0d7209 */ /* 0x000fe40007800000 */
[----:B------:R-:W-:Y:S02]  /*28f0*/  FMNMX R4, R28, R7, !PT ;  /* 0x000000071c047209 */ /* 0x000fe40007800000 */
[----:B------:R-:W-:-:S02]  /*2900*/  FMNMX R8, R30, R13, !PT ;  /* 0x0000000d1e087209 */ /* 0x000fc40007800000 */
[----:B------:R-:W-:Y:S02]  /*2910*/  FMNMX R7, R29, R4, !PT ;  /* 0x000000041d077209 */ /* 0x000fe40007800000 */
[----:B------:R-:W-:Y:S02]  /*2920*/  FMNMX R13, R31, R8, !PT ;  /* 0x000000081f0d7209 */ /* 0x000fe40007800000 */
[----:B------:R-:W-:Y:S02]  /*2930*/  FMNMX R4, R32, R7, !PT ;  /* 0x0000000720047209 */ /* 0x000fe40007800000 */
[----:B------:R-:W-:Y:S02]  /*2940*/  FMNMX R8, R34, R13, !PT ;  /* 0x0000000d22087209 */ /* 0x000fe40007800000 */
[----:B------:R-:W-:Y:S02]  /*2950*/  FMNMX R7, R33, R4, !PT ;  /* 0x0000000421077209 */ /* 0x000fe40007800000 */
[----:B------:R-:W-:-:S02]  /*2960*/  FMNMX R13, R35, R8, !PT ;  /* 0x00000008230d7209 */ /* 0x000fc40007800000 */
[----:B------:R-:W-:-:S04]  /*2970*/  FMNMX R4, R36, R7, !PT ;  /* 0x0000000724047209 */ /* 0x000fc80007800000 */
        /* <DEDUP_REMOVED lines=8> */
[----:B------:R-:W-:-:S05]  /*2a00*/  FMNMX R6, R53, R4, !PT ;  /* 0x0000000435067209 */ /* 0x000fca0007800000 */
[----:B------:R-:W1:Y:S02]  /*2a10*/  SHFL.BFLY PT, R7, R6, 0x1, 0x1f ;  /* 0x0c201f0006077f89 */ /* 0x000e6400000e0000 */
[----:B-1----:R-:W-:Y:S02]  /*2a20*/  FMNMX R7, R6, R7, !PT ;  /* 0x0000000706077209 */ /* 0x002fe40007800000 */
[----:B------:R-:W-:-:S03]  /*2a30*/  FMNMX R6, R38, R13, !PT ;  /* 0x0000000d26067209 */ /* 0x000fc60007800000 */
[----:B------:R-:W1:Y:S01]  /*2a40*/  SHFL.BFLY PT, R4, R7, 0x2, 0x1f ;  /* 0x0c401f0007047f89 */ /* 0x000e6200000e0000 */
[----:B------:R-:W-:-:S04]  /*2a50*/  FMNMX R13, R39, R6, !PT ;  /* 0x00000006270d7209 */ /* 0x000fc80007800000 */
[----:B------:R-:W-:-:S04]  /*2a60*/  FMNMX R6, R42, R13, !PT ;  /* 0x0000000d2a067209 */ /* 0x000fc80007800000 */
[----:B------:R-:W-:-:S04]  /*2a70*/  FMNMX R13, R43, R6, !PT ;  /* 0x000000062b0d7209 */ /* 0x000fc80007800000 */
[----:B------:R-:W-:-:S04]  /*2a80*/  FMNMX R6, R46, R13, !PT ;  /* 0x0000000d2e067209 */ /* 0x000fc80007800000 */
[----:B------:R-:W-:-:S04]  /*2a90*/  FMNMX R13, R47, R6, !PT ;  /* 0x000000062f0d7209 */ /* 0x000fc80007800000 */
[----:B------:R-:W-:Y:S02]  /*2aa0*/  FMNMX R6, R50, R13, !PT ;  /* 0x0000000d32067209 */ /* 0x000fe40007800000 */
[----:B-1----:R-:W-:Y:S02]  /*2ab0*/  FMNMX R4, R7, R4, !PT ;  /* 0x0000000407047209 */ /* 0x002fe40007800000 */
[----:B------:R-:W-:Y:S02]  /*2ac0*/  FMNMX R13, R51, R6, !PT ;  /* 0x00000006330d7209 */ /* 0x000fe40007800000 */
[----:B------:R-:W-:Y:S02]  /*2ad0*/  FSETP.NEU.AND P2, PT, R4, -INF , PT ;  /* 0xff8000000400780b */ /* 0x000fe40003f4d000 */
[----:B------:R-:W-:Y:S02]  /*2ae0*/  FMNMX R6, R54, R13, !PT ;  /* 0x0000000d36067209 */ /* 0x000fe40007800000 */
[----:B------:R-:W-:-:S02]  /*2af0*/  FSEL R8, R4, RZ, P2 ;  /* 0x000000ff04087208 */ /* 0x000fc40001000000 */
[----:B------:R-:W-:-:S03]  /*2b00*/  FMNMX R6, R55, R6, !PT ;  /* 0x0000000637067209 */ /* 0x000fc60007800000 */
[C---:B------:R-:W-:Y:S01]  /*2b10*/  FMUL R7, R8.reuse, UR17 ;  /* 0x0000001108077c20 */ /* 0x040fe20008400000 */
[----:B------:R-:W-:Y:S01]  /*2b20*/  FADD R8, -R8, R9 ;  /* 0x0000000908087221 */ /* 0x000fe20000000100 */
[----:B------:R-:W1:Y:S02]  /*2b30*/  SHFL.BFLY PT, R13, R6, 0x1, 0x1f ;  /* 0x0c201f00060d7f89 */ /* 0x000e6400000e0000 */
[--C-:B------:R-:W-:Y:S01]  /*2b40*/  FFMA R24, R24, UR17, -R7.reuse ;  /* 0x0000001118187c23 */ /* 0x100fe20008000807 */
[--C-:B------:R-:W-:Y:S01]  /*2b50*/  FFMA R25, R25, UR17, -R7.reuse ;  /* 0x0000001119197c23 */ /* 0x100fe20008000807 */
[--C-:B------:R-:W-:Y:S01]  /*2b60*/  FFMA R28, R28, UR17, -R7.reuse ;  /* 0x000000111c1c7c23 */ /* 0x100fe20008000807 */
[--C-:B------:R-:W-:Y:S01]  /*2b70*/  FFMA R32, R32, UR17, -R7.reuse ;  /* 0x0000001120207c23 */ /* 0x100fe20008000807 */
[--C-:B------:R-:W-:Y:S01]  /*2b80*/  FFMA R29, R29, UR17, -R7.reuse ;  /* 0x000000111d1d7c23 */ /* 0x100fe20008000807 */
[----:B------:R-:W-:Y:S01]  /*2b90*/  FSETP.GEU.AND P5, PT, R24, -126, PT ;  /* 0xc2fc00001800780b */ /* 0x000fe20003fae000 */
        /* <DEDUP_REMOVED lines=9> */
[--C-:B------:R-:W-:Y:S01]  /*2c30*/  FFMA R44, R44, UR17, -R7.reuse ;  /* 0x000000112c2c7c23 */ /* 0x100fe20008000807 */
[--C-:B------:R-:W-:Y:S01]  /*2c40*/  FFMA R45, R45, UR17, -R7.reuse ;  /* 0x000000112d2d7c23 */ /* 0x100fe20008000807 */
[--C-:B------:R-:W-:Y:S01]  /*2c50*/  FFMA R48, R48, UR17, -R7.reuse ;  /* 0x0000001130307c23 */ /* 0x100fe20008000807 */
[----:B------:R-:W-:Y:S01]  /*2c60*/  @!P5 FMUL R24, R24, 0.5 ;  /* 0x3f0000001818d820 */ /* 0x000fe20000400000 */
[--C-:B------:R-:W-:Y:S01]  /*2c70*/  FFMA R49, R49, UR17, -R7.reuse ;  /* 0x0000001131317c23 */ /* 0x100fe20008000807 */
[----:B------:R-:W-:Y:S01]  /*2c80*/  @!P3 FMUL R25, R25, 0.5 ;  /* 0x3f0000001919b820 */ /* 0x000fe20000400000 */
[--C-:B------:R-:W-:Y:S01]  /*2c90*/  FFMA R52, R52, UR17, -R7.reuse ;  /* 0x0000001134347c23 */ /* 0x100fe20008000807 */
[----:B------:R-:W-:Y:S01]  /*2ca0*/  @!P2 FMUL R28, R28, 0.5 ;  /* 0x3f0000001c1ca820 */ /* 0x000fe20000400000 */
[----:B-1----:R-:W-:Y:S01]  /*2cb0*/  FMNMX R6, R6, R13, !PT ;  /* 0x0000000d06067209 */ /* 0x002fe20007800000 */
[----:B------:R-:W1:Y:S01]  /*2cc0*/  MUFU.EX2 R24, R24 ;  /* 0x0000001800187308 */ /* 0x000e620000000800 */
[----:B------:R-:W-:Y:S01]  /*2cd0*/  @!P6 FMUL R32, R32, 0.5 ;  /* 0x3f0000002020e820 */ /* 0x000fe20000400000 */
[----:B------:R-:W-:Y:S01]  /*2ce0*/  @!P4 FMUL R29, R29, 0.5 ;  /* 0x3f0000001d1dc820 */ /* 0x000fe20000400000 */
[----:B------:R-:W-:Y:S01]  /*2cf0*/  FFMA R53, R53, UR17, -R7 ;  /* 0x0000001135357c23 */ /* 0x000fe20008000807 */
[----:B------:R-:W2:Y:S01]  /*2d00*/  SHFL.BFLY PT, R17, R6, 0x2, 0x1f ;  /* 0x0c401f0006117f89 */ /* 0x000ea200000e0000 */
[----:B------:R-:W-:-:S03]  /*2d10*/  FMUL R8, R8, UR17 ;  /* 0x0000001108087c20 */ /* 0x000fc60008400000 */
[----:B------:R-:W3:Y:S08]  /*2d20*/  MUFU.EX2 R25, R25 ;  /* 0x0000001900197308 */ /* 0x000ef00000000800 */
[----:B------:R-:W4:Y:S01]  /*2d30*/  MUFU.EX2 R28, R28 ;  /* 0x0000001c001c7308 */ /* 0x000f220000000800 */
[----:B-1----:R-:W-:Y:S01]  /*2d40*/  @!P5 FMUL R24, R24, R24 ;  /* 0x000000181818d220 */ /* 0x002fe20000400000 */
[----:B------:R-:W-:-:S06]  /*2d50*/  FSETP.GEU.AND P5, PT, R33, -126, PT ;  /* 0xc2fc00002100780b */ /* 0x000fcc0003fae000 */
[----:B------:R-:W1:Y:S01]  /*2d60*/  MUFU.EX2 R32, R32 ;  /* 0x0000002000207308 */ /* 0x000e620000000800 */
[----:B---3--:R-:W-:Y:S01]  /*2d70*/  @!P3 FMUL R25, R25, R25 ;  /* 0x000000191919b220 */ /* 0x008fe20000400000 */
[----:B------:R-:W-:Y:S02]  /*2d80*/  FSETP.GEU.AND P3, PT, R36, -126, PT ;  /* 0xc2fc00002400780b */ /* 0x000fe40003f6e000 */
[----:B--2---:R-:W-:-:S03]  /*2d90*/  FMNMX R6, R6, R17, !PT ;  /* 0x0000001106067209 */ /* 0x004fc60007800000 */
[----:B------:R-:W-:Y:S01]  /*2da0*/  @!P5 FMUL R33, R33, 0.5 ;  /* 0x3f0000002121d820 */ /* 0x000fe20000400000 */
[----:B------:R-:W2:Y:S01]  /*2db0*/  MUFU.EX2 R29, R29 ;  /* 0x0000001d001d7308 */ /* 0x000ea20000000800 */
[----:B----4-:R-:W-:Y:S01]  /*2dc0*/  @!P2 FMUL R28, R28, R28 ;  /* 0x0000001c1c1ca220 */ /* 0x010fe20000400000 */
[----:B------:R-:W-:-:S05]  /*2dd0*/  FSETP.GEU.AND P2, PT, R37, -126, PT ;  /* 0xc2fc00002500780b */ /* 0x000fca0003f4e000 */
[----:B------:R-:W-:Y:S01]  /*2de0*/  @!P3 FMUL R36, R36, 0.5 ;  /* 0x3f0000002424b820 */ /* 0x000fe20000400000 */
[----:B------:R-:W3:Y:S01]  /*2df0*/  MUFU.EX2 R33, R33 ;  /* 0x0000002100217308 */ /* 0x000ee20000000800 */
[----:B-1----:R-:W-:Y:S01]  /*2e00*/  @!P6 FMUL R32, R32, R32 ;  /* 0x000000202020e220 */ /* 0x002fe20000400000 */
[----:B------:R-:W-:-:S05]  /*2e10*/  FSETP.GEU.AND P6, PT, R41, -126, PT ;  /* 0xc2fc00002900780b */ /* 0x000fca0003fce000 */
[----:B------:R-:W-:Y:S01]  /*2e20*/  @!P2 FMUL R37, R37, 0.5 ;  /* 0x3f0000002525a820 */ /* 0x000fe20000400000 */
[----:B------:R-:W1:Y:S01]  /*2e30*/  MUFU.EX2 R36, R36 ;  /* 0x0000002400247308 */ /* 0x000e620000000800 */
[----:B--2---:R-:W-:Y:S01]  /*2e40*/  @!P4 FMUL R29, R29, R29 ;  /* 0x0000001d1d1dc220 */ /* 0x004fe20000400000 */
[----:B------:R-:W-:-:S05]  /*2e50*/  FSETP.GEU.AND P4, PT, R40, -126, PT ;  /* 0xc2fc00002800780b */ /* 0x000fca0003f8e000 */
[----:B------:R-:W-:Y:S01]  /*2e60*/  @!P6 FMUL R41, R41, 0.5 ;  /* 0x3f0000002929e820 */ /* 0x000fe20000400000 */
[----:B------:R-:W2:Y:S01]  /*2e70*/  MUFU.EX2 R37, R37 ;  /* 0x0000002500257308 */ /* 0x000ea20000000800 */
[----:B---3--:R-:W-:Y:S01]  /*2e80*/  @!P5 FMUL R33, R33, R33 ;  /* 0x000000212121d220 */ /* 0x008fe20000400000 */
        /* <DEDUP_REMOVED lines=12> */
[----:B------:R-:W-:-:S03]  /*2f50*/  FSETP.NEU.AND P6, PT, R6, -INF , PT ;  /* 0xff8000000600780b */ /* 0x000fc60003fcd000 */
[----:B------:R-:W-:Y:S01]  /*2f60*/  FADD R9, R25, R10 ;  /* 0x0000000a19097221 */ /* 0x000fe20000000000 */
[----:B------:R-:W-:Y:S01]  /*2f70*/  FSEL R18, R6, RZ, P6 ;  /* 0x000000ff06127208 */ /* 0x000fe20003000000 */
[----:B------:R-:W-:Y:S01]  /*2f80*/  @!P2 FMUL R48, R48, 0.5 ;  /* 0x3f0000003030a820 */ /* 0x000fe20000400000 */
[----:B------:R-:W3:Y:S01]  /*2f90*/  MUFU.EX2 R12, R45 ;  /* 0x0000002d000c7308 */ /* 0x000ee20000000800 */
[----:B-1----:R-:W-:Y:S01]  /*2fa0*/  @!P4 FMUL R13, R13, R13 ;  /* 0x0000000d0d0dc220 */ /* 0x002fe20000400000 */
[----:B------:R-:W-:Y:S01]  /*2fb0*/  FSETP.GEU.AND P4, PT, R49, -126, PT ;  /* 0xc2fc00003100780b */ /* 0x000fe20003f8e000 */
[----:B------:R-:W-:Y:S01]  /*2fc0*/  FMUL R19, R18, UR17 ;  /* 0x0000001112137c20 */ /* 0x000fe20008400000 */
[----:B------:R-:W-:Y:S01]  /*2fd0*/  FSETP.GEU.AND P6, PT, R52, -126, PT ;  /* 0xc2fc00003400780b */ /* 0x000fe20003fce000 */
[----:B------:R-:W-:Y:S01]  /*2fe0*/  FADD R18, -R18, R11 ;  /* 0x0000000b12127221 */ /* 0x000fe20000000100 */
[----:B------:R-:W-:Y:S01]  /*2ff0*/  FADD R11, R24, R13 ;  /* 0x0000000d180b7221 */ /* 0x000fe20000000000 */
[--C-:B------:R-:W-:Y:S01]  /*3000*/  FFMA R26, R26, UR17, -R19.reuse ;  /* 0x000000111a1a7c23 */ /* 0x100fe20008000813 */
[----:B------:R-:W1:Y:S01]  /*3010*/  MUFU.EX2 R17, R48 ;  /* 0x0000003000117308 */ /* 0x000e620000000800 */
[----:B--2---:R-:W-:Y:S01]  /*3020*/  @!P5 FMUL R15, R15, R15 ;  /* 0x0000000f0f0fd220 */ /* 0x004fe20000400000 */
[----:B------:R-:W-:Y:S01]  /*3030*/  FSETP.GEU.AND P5, PT, R53, -126, PT ;  /* 0xc2fc00003500780b */ /* 0x000fe20003fae000 */
[--C-:B------:R-:W-:Y:S01]  /*3040*/  FFMA R20, R27, UR17, -R19.reuse ;  /* 0x000000111b147c23 */ /* 0x100fe20008000813 */
[--C-:B------:R-:W-:Y:S01]  /*3050*/  FFMA R21, R30, UR17, -R19.reuse ;  /* 0x000000111e157c23 */ /* 0x100fe20008000813 */
[--C-:B------:R-:W-:Y:S01]  /*3060*/  FFMA R22, R31, UR17, -R19.reuse ;  /* 0x000000111f167c23 */ /* 0x100fe20008000813 */
[--C-:B------:R-:W-:Y:S01]  /*3070*/  FFMA R23, R34, UR17, -R19.reuse ;  /* 0x0000001122177c23 */ /* 0x100fe20008000813 */
[----:B------:R-:W-:Y:S01]  /*3080*/  @!P4 FMUL R49, R49, 0.5 ;  /* 0x3f0000003131c820 */ /* 0x000fe20000400000 */
[--C-:B------:R-:W-:Y:S01]  /*3090*/  FFMA R42, R42, UR17, -R19.reuse ;  /* 0x000000112a2a7c23 */ /* 0x100fe20008000813 */
[----:B---3--:R-:W-:Y:S01]  /*30a0*/  @!P3 FMUL R12, R12, R12 ;  /* 0x0000000c0c0cb220 */ /* 0x008fe20000400000 */
[----:B------:R-:W-:Y:S01]  /*30b0*/  FSETP.GEU.AND P3, PT, R26, -126, PT ;  /* 0xc2fc00001a00780b */ /* 0x000fe20003f6e000 */
[----:B------:R-:W2:Y:S01]  /*30c0*/  MUFU.EX2 R14, R49 ;  /* 0x00000031000e7308 */ /* 0x000ea20000000800 */
[----:B------:R-:W-:Y:S01]  /*30d0*/  @!P6 FMUL R52, R52, 0.5 ;  /* 0x3f0000003434e820 */ /* 0x000fe20000400000 */
[--C-:B------:R-:W-:Y:S01]  /*30e0*/  FFMA R43, R43, UR17, -R19.reuse ;  /* 0x000000112b2b7c23 */ /* 0x100fe20008000813 */
[--C-:B------:R-:W-:Y:S01]  /*30f0*/  FFMA R46, R46, UR17, -R19.reuse ;  /* 0x000000112e2e7c23 */ /* 0x100fe20008000813 */
[----:B------:R-:W-:Y:S01]  /*3100*/  @!P5 FMUL R53, R53, 0.5 ;  /* 0x3f0000003535d820 */ /* 0x000fe20000400000 */
[--C-:B------:R-:W-:Y:S01]  /*3110*/  FFMA R47, R47, UR17, -R19.reuse ;  /* 0x000000112f2f7c23 */ /* 0x100fe20008000813 */
[----:B-1----:R-:W-:Y:S01]  /*3120*/  @!P2 FMUL R17, R17, R17 ;  /* 0x000000111111a220 */ /* 0x002fe20000400000 */
[----:B------:R-:W-:Y:S01]  /*3130*/  FSETP.GEU.AND P2, PT, R20, -126, PT ;  /* 0xc2fc00001400780b */ /* 0x000fe20003f4e000 */
[----:B------:R-:W1:Y:S01]  /*3140*/  MUFU.EX2 R7, R52 ;  /* 0x0000003400077308 */ /* 0x000e620000000800 */
[--C-:B------:R-:W-:Y:S01]  /*3150*/  FFMA R50, R50, UR17, -R19.reuse ;  /* 0x0000001132327c23 */ /* 0x100fe20008000813 */
[--C-:B------:R-:W-:Y:S01]  /*3160*/  FFMA R51, R51, UR17, -R19.reuse ;  /* 0x0000001133337c23 */ /* 0x100fe20008000813 */
[--C-:B------:R-:W-:Y:S01]  /*3170*/  FFMA R54, R54, UR17, -R19.reuse ;  /* 0x0000001136367c23 */ /* 0x100fe20008000813 */
[----:B------:R-:W-:Y:S01]  /*3180*/  @!P3 FMUL R26, R26, 0.5 ;  /* 0x3f0000001a1ab820 */ /* 0x000fe20000400000 */
[----:B------:R-:W-:Y:S01]  /*3190*/  FFMA R55, R55, UR17, -R19 ;  /* 0x0000001137377c23 */ /* 0x000fe20008000813 */
[----:B------:R-:W-:-:S02]  /*31a0*/  F2FP.BF16.F32.PACK_AB R24, R25, R24 ;  /* 0x000000181918723e */ /* 0x000fc400000010ff */
[----:B------:R-:W3:Y:S01]  /*31b0*/  MUFU.EX2 R16, R53 ;  /* 0x0000003500107308 */ /* 0x000ee20000000800 */
[----:B--2---:R-:W-:Y:S01]  /*31c0*/  @!P4 FMUL R14, R14, R14 ;  /* 0x0000000e0e0ec220 */ /* 0x004fe20000400000 */
[----:B------:R-:W-:Y:S02]  /*31d0*/  FSETP.GEU.AND P4, PT, R21, -126, PT ;  /* 0xc2fc00001500780b */ /* 0x000fe40003f8e000 */
[----:B------:R-:W-:-:S04]  /*31e0*/  @!P2 FMUL R20, R20, 0.5 ;  /* 0x3f0000001414a820 */ /* 0x000fc80000400000 */
[----:B------:R2:W4:Y:S01]  /*31f0*/  MUFU.EX2 R27, R26 ;  /* 0x0000001a001b7308 */ /* 0x0005220000000800 */
[----:B-1----:R-:W-:Y:S01]  /*3200*/  @!P6 FMUL R7, R7, R7 ;  /* 0x000000070707e220 */ /* 0x002fe20000400000 */
[----:B------:R-:W-:-:S05]  /*3210*/  FSETP.GEU.AND P6, PT, R22, -126, PT ;  /* 0xc2fc00001600780b */ /* 0x000fca0003fce000 */
[----:B------:R-:W-:Y:S01]  /*3220*/  @!P4 FMUL R21, R21, 0.5 ;  /* 0x3f0000001515c820 */ /* 0x000fe20000400000 */
[----:B------:R1:W5:Y:S01]  /*3230*/  MUFU.EX2 R30, R20 ;  /* 0x00000014001e7308 */ /* 0x0003620000000800 */
[----:B--2---:R-:W-:Y:S01]  /*3240*/  FFMA R26, R35, UR17, -R19 ;  /* 0x00000011231a7c23 */ /* 0x004fe20008000813 */
[----:B---3--:R-:W-:Y:S01]  /*3250*/  @!P5 FMUL R16, R16, R16 ;  /* 0x000000101010d220 */ /* 0x008fe20000400000 */
[----:B------:R-:W-:-:S04]  /*3260*/  FSETP.GEU.AND P5, PT, R23, -126, PT ;  /* 0xc2fc00001700780b */ /* 0x000fc80003fae000 */
[----:B------:R-:W-:Y:S01]  /*3270*/  @!P6 FMUL R22, R22, 0.5 ;  /* 0x3f0000001616e820 */ /* 0x000fe20000400000 */
[----:B------:R2:W3:Y:S01]  /*3280*/  MUFU.EX2 R31, R21 ;  /* 0x00000015001f7308 */ /* 0x0004e20000000800 */
[----:B----4-:R-:W-:Y:S01]  /*3290*/  @!P3 FMUL R27, R27, R27 ;  /* 0x0000001b1b1bb220 */ /* 0x010fe20000400000 */
[----:B------:R-:W-:Y:S01]  /*32a0*/  FSETP.GEU.AND P3, PT, R26, -126, PT ;  /* 0xc2fc00001a00780b */ /* 0x000fe20003f6e000 */
[----:B-1----:R-:W-:-:S05]  /*32b0*/  FFMA R20, R38, UR17, -R19 ;  /* 0x0000001126147c23 */ /* 0x002fca0008000813 */
[----:B------:R-:W-:Y:S01]  /*32c0*/  @!P5 FMUL R23, R23, 0.5 ;  /* 0x3f0000001717d820 */ /* 0x000fe20000400000 */
[----:B--2---:R-:W-:Y:S01]  /*32d0*/  FFMA R21, R39, UR17, -R19 ;  /* 0x0000001127157c23 */ /* 0x004fe20008000813 */
[----:B-----5:R-:W-:Y:S01]  /*32e0*/  @!P2 FMUL R30, R30, R30 ;  /* 0x0000001e1e1ea220 */ /* 0x020fe20000400000 */
[----:B------:R-:W-:Y:S01]  /*32f0*/  FSETP.GEU.AND P2, PT, R20, -126, PT ;  /* 0xc2fc00001400780b */ /* 0x000fe20003f4e000 */
[----:B------:R1:W2:Y:S01]  /*3300*/  MUFU.EX2 R34, R22 ;  /* 0x0000001600227308 */ /* 0x0002a20000000800 */
[----:B------:R-:W-:Y:S02]  /*3310*/  FADD R19, R29, R12 ;  /* 0x0000000c1d137221 */ /* 0x000fe40000000000 */
[----:B------:R-:W-:Y:S01]  /*3320*/  @!P3 FMUL R26, R26, 0.5 ;  /* 0x3f0000001a1ab820 */ /* 0x000fe20000400000 */
[----:B------:R-:W-:Y:S01]  /*3330*/  F2FP.BF16.F32.PACK_AB R25, R30, R27 ;  /* 0x0000001b1e19723e */ /* 0x000fe200000010ff */
[----:B---3--:R-:W-:Y:S01]  /*3340*/  @!P4 FMUL R31, R31, R31 ;  /* 0x0000001f1f1fc220 */ /* 0x008fe20000400000 */
[----:B------:R-:W-:-:S02]  /*3350*/  FSETP.GEU.AND P4, PT, R21, -126, PT ;  /* 0xc2fc00001500780b */ /* 0x000fc40003f8e000 */
[----:B------:R-:W3:Y:S01]  /*3360*/  MUFU.EX2 R35, R23 ;  /* 0x0000001700237308 */ /* 0x000ee20000000800 */
[----:B-1----:R-:W-:-:S03]  /*3370*/  FADD R22, R37, R16 ;  /* 0x0000001025167221 */ /* 0x002fc60000000000 */
[----:B------:R-:W-:Y:S01]  /*3380*/  @!P2 FMUL R20, R20, 0.5 ;  /* 0x3f0000001414a820 */ /* 0x000fe20000400000 */
[----:B------:R-:W-:-:S03]  /*3390*/  FADD R22, R19, R22 ;  /* 0x0000001613167221 */ /* 0x000fc60000000000 */
[----:B------:R1:W4:Y:S01]  /*33a0*/  MUFU.EX2 R38, R26 ;  /* 0x0000001a00267308 */ /* 0x0003220000000800 */
[----:B--2---:R-:W-:Y:S01]  /*33b0*/  @!P6 FMUL R34, R34, R34 ;  /* 0x000000222222e220 */ /* 0x004fe20000400000 */
[----:B------:R-:W-:Y:S01]  /*33c0*/  FSETP.GEU.AND P6, PT, R42, -126, PT ;  /* 0xc2fc00002a00780b */ /* 0x000fe20003fce000 */
[----:B------:R-:W-:-:S05]  /*33d0*/  @!P4 FMUL R21, R21, 0.5 ;  /* 0x3f0000001515c820 */ /* 0x000fca0000400000 */
[----:B------:R2:W5:Y:S01]  /*33e0*/  MUFU.EX2 R39, R20 ;  /* 0x0000001400277308 */ /* 0x0005620000000800 */
[----:B---3--:R-:W-:Y:S01]  /*33f0*/  @!P5 FMUL R35, R35, R35 ;  /* 0x000000232323d220 */ /* 0x008fe20000400000 */
[----:B------:R-:W-:Y:S01]  /*3400*/  FSETP.GEU.AND P5, PT, R43, -126, PT ;  /* 0xc2fc00002b00780b */ /* 0x000fe20003fae000 */
[----:B-1----:R-:W-:Y:S01]  /*3410*/  FMUL R26, R18, UR17 ;  /* 0x00000011121a7c20 */ /* 0x002fe20008400000 */
[----:B------:R-:W-:-:S03]  /*3420*/  FADD R18, R33, R14 ;  /* 0x0000000e21127221 */ /* 0x000fc60000000000 */
[----:B------:R-:W-:Y:S01]  /*3430*/  @!P6 FMUL R42, R42, 0.5 ;  /* 0x3f0000002a2ae820 */ /* 0x000fe20000400000 */
[----:B------:R1:W3:Y:S01]  /*3440*/  MUFU.EX2 R40, R21 ;  /* 0x0000001500287308 */ /* 0x0002e20000000800 */
[----:B----4-:R-:W-:Y:S01]  /*3450*/  @!P3 FMUL R38, R38, R38 ;  /* 0x000000262626b220 */ /* 0x010fe20000400000 */
[----:B------:R-:W-:Y:S01]  /*3460*/  FSETP.GEU.AND P3, PT, R46, -126, PT ;  /* 0xc2fc00002e00780b */ /* 0x000fe20003f6e000 */
[----:B------:R-:W-:Y:S01]  /*3470*/  FADD R23, R9, R18 ;  /* 0x0000001209177221 */ /* 0x000fe20000000000 */
[----:B--2---:R-:W-:Y:S01]  /*3480*/  FADD R20, R32, R17 ;  /* 0x0000001120147221 */ /* 0x004fe20000000000 */
[----:B------:R-:W-:Y:S02]  /*3490*/  FADD R18, R28, R15 ;  /* 0x0000000f1c127221 */ /* 0x000fe40000000000 */
[----:B------:R-:W-:Y:S01]  /*34a0*/  @!P5 FMUL R43, R43, 0.5 ;  /* 0x3f0000002b2bd820 */ /* 0x000fe20000400000 */
[----:B------:R-:W2:Y:S01]  /*34b0*/  MUFU.EX2 R42, R42 ;  /* 0x0000002a002a7308 */ /* 0x000ea20000000800 */
[----:B-----5:R-:W-:Y:S01]  /*34c0*/  @!P2 FMUL R39, R39, R39 ;  /* 0x000000272727a220 */ /* 0x020fe20000400000 */
[----:B------:R-:W-:Y:S01]  /*34d0*/  FSETP.GEU.AND P2, PT, R47, -126, PT ;  /* 0xc2fc00002f00780b */ /* 0x000fe20003f4e000 */
[----:B-1----:R-:W-:Y:S01]  /*34e0*/  FADD R21, R36, R7 ;  /* 0x0000000724157221 */ /* 0x002fe20000000000 */
[----:B------:R-:W-:Y:S01]  /*34f0*/  FADD R11, R11, R20 ;  /* 0x000000140b0b7221 */ /* 0x000fe20000000000 */
[----:B------:R-:W-:-:S02]  /*3500*/  FADD R22, R23, R22 ;  /* 0x0000001617167221 */ /* 0x000fc40000000000 */
[----:B------:R-:W-:Y:S01]  /*3510*/  @!P3 FMUL R46, R46, 0.5 ;  /* 0x3f0000002e2eb820 */ /* 0x000fe20000400000 */
[----:B------:R-:W1:Y:S01]  /*3520*/  MUFU.EX2 R43, R43 ;  /* 0x0000002b002b7308 */ /* 0x000e620000000800 */
[----:B---3--:R-:W-:Y:S01]  /*3530*/  @!P4 FMUL R40, R40, R40 ;  /* 0x000000282828c220 */ /* 0x008fe20000400000 */
[----:B------:R-:W-:Y:S01]  /*3540*/  FSETP.GEU.AND P4, PT, R50, -126, PT ;  /* 0xc2fc00003200780b */ /* 0x000fe20003f8e000 */
[----:B------:R-:W-:-:S04]  /*3550*/  FADD R18, R18, R21 ;  /* 0x0000001512127221 */ /* 0x000fc80000000000 */
[----:B------:R-:W-:Y:S01]  /*3560*/  @!P2 FMUL R47, R47, 0.5 ;  /* 0x3f0000002f2fa820 */ /* 0x000fe20000400000 */
[----:B------:R-:W3:Y:S01]  /*3570*/  MUFU.EX2 R46, R46 ;  /* 0x0000002e002e7308 */ /* 0x000ee20000000800 */
[----:B--2---:R-:W-:Y:S01]  /*3580*/  @!P6 FMUL R42, R42, R42 ;  /* 0x0000002a2a2ae220 */ /* 0x004fe20000400000 */
[----:B------:R-:W-:Y:S01]  /*3590*/  FSETP.GEU.AND P6, PT, R51, -126, PT ;  /* 0xc2fc00003300780b */ /* 0x000fe20003fce000 */
[----:B------:R-:W-:Y:S02]  /*35a0*/  FADD R11, R11, R18 ;  /* 0x000000120b0b7221 */ /* 0x000fe40000000000 */
[----:B------:R-:W-:Y:S01]  /*35b0*/  FADD R19, R27, R42 ;  /* 0x0000002a1b137221 */ /* 0x000fe20000000000 */
[----:B------:R-:W-:Y:S01]  /*35c0*/  F2FP.BF16.F32.PACK_AB R27, R34, R31 ;  /* 0x0000001f221b723e */ /* 0x000fe200000010ff */
[----:B------:R-:W-:Y:S01]  /*35d0*/  @!P4 FMUL R50, R50, 0.5 ;  /* 0x3f0000003232c820 */ /* 0x000fe20000400000 */
[----:B------:R-:W2:Y:S01]  /*35e0*/  MUFU.EX2 R47, R47 ;  /* 0x0000002f002f7308 */ /* 0x000ea20000000800 */
[----:B-1----:R-:W-:Y:S01]  /*35f0*/  @!P5 FMUL R43, R43, R43 ;  /* 0x0000002b2b2bd220 */ /* 0x002fe20000400000 */
[----:B------:R-:W-:Y:S01]  /*3600*/  FSETP.GEU.AND P5, PT, R54, -126, PT ;  /* 0xc2fc00003600780b */ /* 0x000fe20003fae000 */
[----:B------:R-:W-:Y:S01]  /*3610*/  FADD R22, R11, R22 ;  /* 0x000000160b167221 */ /* 0x000fe20000000000 */
[----:B------:R-:W-:Y:S01]  /*3620*/  SHF.L.U32 R11, R72, 0x1f, RZ ;  /* 0x0000001f480b7819 */ /* 0x000fe200000006ff */
[----:B------:R-:W-:Y:S01]  /*3630*/  FADD R20, R30, R43 ;  /* 0x0000002b1e147221 */ /* 0x000fe20000000000 */
[----:B------:R-:W-:Y:S01]  /*3640*/  F2FP.BF16.F32.PACK_AB R30, R37, R36 ;  /* 0x00000024251e723e */ /* 0x000fe200000010ff */
[----:B------:R-:W-:Y:S01]  /*3650*/  @!P6 FMUL R51, R51, 0.5 ;  /* 0x3f0000003333e820 */ /* 0x000fe20000400000 */
[----:B------:R-:W1:Y:S01]  /*3660*/  MUFU.EX2 R50, R50 ;  /* 0x0000003200327308 */ /* 0x000e620000000800 */
[----:B---3--:R-:W-:Y:S01]  /*3670*/  @!P3 FMUL R46, R46, R46 ;  /* 0x0000002e2e2eb220 */ /* 0x008fe20000400000 */
[----:B------:R-:W-:-:S02]  /*3680*/  FSETP.GEU.AND P3, PT, R55, -126, PT ;  /* 0xc2fc00003700780b */ /* 0x000fc40003f6e000 */
[----:B------:R-:W-:Y:S01]  /*3690*/  F2FP.BF16.F32.PACK_AB R36, R14, R17 ;  /* 0x000000110e24723e */ /* 0x000fe200000010ff */
[----:B------:R-:W-:Y:S01]  /*36a0*/  FADD R21, R31, R46 ;  /* 0x0000002e1f157221 */ /* 0x000fe20000000000 */
[----:B------:R-:W-:Y:S01]  /*36b0*/  F2FP.BF16.F32.PACK_AB R31, R40, R39 ;  /* 0x00000027281f723e */ /* 0x000fe200000010ff */
[----:B------:R-:W-:Y:S01]  /*36c0*/  @!P5 FMUL R54, R54, 0.5 ;  /* 0x3f0000003636d820 */ /* 0x000fe20000400000 */
[----:B------:R-:W3:Y:S01]  /*36d0*/  MUFU.EX2 R51, R51 ;  /* 0x0000003300337308 */ /* 0x000ee20000000800 */
[----:B--2---:R-:W-:Y:S01]  /*36e0*/  @!P2 FMUL R47, R47, R47 ;  /* 0x0000002f2f2fa220 */ /* 0x004fe20000400000 */
[----:B------:R-:W-:-:S03]  /*36f0*/  FSETP.GEU.AND P2, PT, R8, -126, PT ;  /* 0xc2fc00000800780b */ /* 0x000fc60003f4e000 */
[----:B------:R-:W-:Y:S01]  /*3700*/  FADD R41, R34, R47 ;  /* 0x0000002f22297221 */ /* 0x000fe20000000000 */
[----:B------:R-:W-:Y:S01]  /*3710*/  F2FP.BF16.F32.PACK_AB R34, R12, R15 ;  /* 0x0000000f0c22723e */ /* 0x000fe200000010ff */
[----:B------:R-:W-:Y:S01]  /*3720*/  @!P3 FMUL R55, R55, 0.5 ;  /* 0x3f0000003737b820 */ /* 0x000fe20000400000 */
[----:B------:R-:W2:Y:S01]  /*3730*/  MUFU.EX2 R54, R54 ;  /* 0x0000003600367308 */ /* 0x000ea20000000800 */
[----:B-1----:R-:W-:Y:S01]  /*3740*/  @!P4 FMUL R50, R50, R50 ;  /* 0x000000323232c220 */ /* 0x002fe20000400000 */
[----:B------:R-:W-:-:S03]  /*3750*/  FSETP.GEU.AND P4, PT, R26, -126, PT ;  /* 0xc2fc00001a00780b */ /* 0x000fc60003f8e000 */
[----:B------:R-:W-:Y:S02]  /*3760*/  FADD R44, R35, R50 ;  /* 0x00000032232c7221 */ /* 0x000fe40000000000 */
[----:B------:R-:W-:Y:S01]  /*3770*/  @!P2 FMUL R8, R8, 0.5 ;  /* 0x3f0000000808a820 */ /* 0x000fe20000400000 */
[----:B------:R-:W1:Y:S01]  /*3780*/  MUFU.EX2 R55, R55 ;  /* 0x0000003700377308 */ /* 0x000e620000000800 */
[----:B---3--:R-:W-:Y:S01]  /*3790*/  @!P6 FMUL R51, R51, R51 ;  /* 0x000000333333e220 */ /* 0x008fe20000400000 */
[----:B------:R-:W-:-:S03]  /*37a0*/  FADD R19, R19, R44 ;  /* 0x0000002c13137221 */ /* 0x000fc60000000000 */
[----:B------:R-:W-:Y:S01]  /*37b0*/  FADD R45, R38, R51 ;  /* 0x00000033262d7221 */ /* 0x000fe20000000000 */
[----:B------:R-:W-:Y:S01]  /*37c0*/  F2FP.BF16.F32.PACK_AB R37, R51, R50 ;  /* 0x000000323325723e */ /* 0x000fe200000010ff */
[----:B------:R-:W-:Y:S01]  /*37d0*/  @!P4 FMUL R26, R26, 0.5 ;  /* 0x3f0000001a1ac820 */ /* 0x000fe20000400000 */
[----:B------:R-:W3:Y:S01]  /*37e0*/  MUFU.EX2 R9, R8 ;  /* 0x0000000800097308 */ /* 0x000ee20000000800 */
[----:B--2---:R-:W-:Y:S01]  /*37f0*/  @!P5 FMUL R54, R54, R54 ;  /* 0x000000363636d220 */ /* 0x004fe20000400000 */
[----:B------:R-:W-:-:S06]  /*3800*/  FADD R20, R20, R45 ;  /* 0x0000002d14147221 */ /* 0x000fcc0000000000 */
[----:B------:R2:W4:Y:S01]  /*3810*/  MUFU.EX2 R8, R26 ;  /* 0x0000001a00087308 */ /* 0x0005220000000800 */
[----:B-1----:R-:W-:-:S04]  /*3820*/  @!P3 FMUL R55, R55, R55 ;  /* 0x000000373737b220 */ /* 0x002fc80000400000 */
[----:B------:R-:W-:Y:S01]  /*3830*/  FADD R48, R40, R55 ;  /* 0x0000003728307221 */ /* 0x000fe20000000000 */
[----:B--2---:R-:W-:-:S03]  /*3840*/  FADD R26, R39, R54 ;  /* 0x00000036271a7221 */ /* 0x004fc60000000000 */
[----:B------:R-:W-:Y:S01]  /*3850*/  FADD R41, R41, R48 ;  /* 0x0000003029297221 */ /* 0x000fe20000000000 */
[----:B---3--:R-:W-:Y:S01]  /*3860*/  @!P2 FMUL R9, R9, R9 ;  /* 0x000000090909a220 */ /* 0x008fe20000400000 */
[----:B------:R1:W2:Y:S01]  /*3870*/  SYNCS.PHASECHK.TRANS64.TRYWAIT P2, [UR6+0x7000], R11 ;  /* 0x0070000bff0075a7 */ /* 0x0002a20008040146 */
[----:B------:R-:W-:Y:S01]  /*3880*/  FADD R26, R21, R26 ;  /* 0x0000001a151a7221 */ /* 0x000fe20000000000 */
[----:B------:R-:W-:Y:S01]  /*3890*/  FADD R20, R20, R41 ;  /* 0x0000002914147221 */ /* 0x000fe20000000000 */
[----:B------:R-:W-:Y:S01]  /*38a0*/  FFMA R2, R9, R2, R22 ;  /* 0x0000000209027223 */ /* 0x000fe20000000016 */
[-C--:B------:R-:W-:Y:S01]  /*38b0*/  FMUL R56, R56, R9.reuse ;  /* 0x0000000938387220 */ /* 0x080fe20000400000 */
[----:B------:R-:W-:Y:S01]  /*38c0*/  FADD R19, R19, R26 ;  /* 0x0000001a13137221 */ /* 0x000fe20000000000 */
[----:B----4-:R-:W-:Y:S01]  /*38d0*/  @!P4 FMUL R8, R8, R8 ;  /* 0x000000080808c220 */ /* 0x010fe20000400000 */
[----:B------:R-:W-:Y:S01]  /*38e0*/  F2FP.BF16.F32.PACK_AB R26, R29, R28 ;  /* 0x0000001c1d1a723e */ /* 0x000fe200000010ff */
[-C--:B------:R-:W-:Y:S01]  /*38f0*/  FMUL R57, R57, R9.reuse ;  /* 0x0000000939397220 */ /* 0x080fe20000400000 */
[----:B------:R-:W-:Y:S01]  /*3900*/  FADD R19, R19, R20 ;  /* 0x0000001413137221 */ /* 0x000fe20000000000 */
[----:B------:R-:W-:Y:S01]  /*3910*/  F2FP.BF16.F32.PACK_AB R28, R33, R32 ;  /* 0x00000020211c723e */ /* 0x000fe200000010ff */
[----:B------:R-:W-:Y:S01]  /*3920*/  FMUL R60, R60, R9 ;  /* 0x000000093c3c7220 */ /* 0x000fe20000400000 */
[----:B------:R-:W-:Y:S01]  /*3930*/  F2FP.BF16.F32.PACK_AB R29, R38, R35 ;  /* 0x00000023261d723e */ /* 0x000fe200000010ff */
[----:B------:R-:W-:Y:S01]  /*3940*/  FFMA R5, R8, R5, R19 ;  /* 0x0000000508057223 */ /* 0x000fe20000000013 */
[-C--:B------:R-:W-:Y:S01]  /*3950*/  FMUL R61, R61, R9.reuse ;  /* 0x000000093d3d7220 */ /* 0x080fe20000400000 */
[-C--:B------:R-:W-:Y:S01]  /*3960*/  FMUL R64, R64, R9.reuse ;  /* 0x0000000940407220 */ /* 0x080fe20000400000 */
[-C--:B------:R-:W-:Y:S01]  /*3970*/  FMUL R65, R65, R9.reuse ;  /* 0x0000000941417220 */ /* 0x080fe20000400000 */
[-C--:B------:R-:W-:Y:S01]  /*3980*/  FMUL R68, R68, R9.reuse ;  /* 0x0000000944447220 */ /* 0x080fe20000400000 */
[----:B------:R-:W-:Y:S01]  /*3990*/  FMUL R69, R69, R9 ;  /* 0x0000000945457220 */ /* 0x000fe20000400000 */
[-C--:B------:R-:W-:Y:S01]  /*39a0*/  FMUL R58, R58, R8.reuse ;  /* 0x000000083a3a7220 */ /* 0x080fe20000400000 */
[-C--:B------:R-:W-:Y:S01]  /*39b0*/  FMUL R59, R59, R8.reuse ;  /* 0x000000083b3b7220 */ /* 0x080fe20000400000 */
[-C--:B------:R-:W-:Y:S01]  /*39c0*/  FMUL R62, R62, R8.reuse ;  /* 0x000000083e3e7220 */ /* 0x080fe20000400000 */
[-C--:B------:R-:W-:Y:S01]  /*39d0*/  FMUL R63, R63, R8.reuse ;  /* 0x000000083f3f7220 */ /* 0x080fe20000400000 */
[-C--:B------:R-:W-:Y:S01]  /*39e0*/  FMUL R66, R66, R8.reuse ;  /* 0x0000000842427220 */ /* 0x080fe20000400000 */
[-C--:B------:R-:W-:Y:S01]  /*39f0*/  FMUL R67, R67, R8.reuse ;  /* 0x0000000843437220 */ /* 0x080fe20000400000 */
[-C--:B------:R-:W-:Y:S01]  /*3a00*/  FMUL R70, R70, R8.reuse ;  /* 0x0000000846467220 */ /* 0x080fe20000400000 */
[----:B------:R-:W-:Y:S01]  /*3a10*/  FMUL R71, R71, R8 ;  /* 0x0000000847477220 */ /* 0x000fe20000400000 */
[----:B------:R-:W-:-:S02]  /*3a20*/  F2FP.BF16.F32.PACK_AB R32, R10, R13 ;  /* 0x0000000d0a20723e */ /* 0x000fc400000010ff */
[----:B------:R-:W-:Y:S02]  /*3a30*/  F2FP.BF16.F32.PACK_AB R33, R43, R42 ;  /* 0x0000002a2b21723e */ /* 0x000fe400000010ff */
[----:B------:R-:W-:Y:S02]  /*3a40*/  F2FP.BF16.F32.PACK_AB R35, R47, R46 ;  /* 0x0000002e2f23723e */ /* 0x000fe400000010ff */
[----:B------:R-:W-:Y:S01]  /*3a50*/  F2FP.BF16.F32.PACK_AB R38, R16, R7 ;  /* 0x000000071026723e */ /* 0x000fe200000010ff */
[----:B-1----:R-:W-:Y:S06]  /*3a60*/  @!P0 BRA `(.L_x_27) ;  /* 0x0000000000048947 */ /* 0x002fec0003800000 */
[----:B------:R-:W-:Y:S01]  /*3a70*/  BPT.TRAP 0x1 ;  /* 0x000000040000795c */ /* 0x000fe20000300000 */
.L_x_27:
[----:B--2---:R-:W-:Y:S05]  /*3a80*/  @P2 BRA `(.L_x_28) ;  /* 0x0000000000082947 */ /* 0x004fea0003800000 */
[----:B------:R-:W1:Y:S02]  /*3a90*/  SYNCS.PHASECHK.TRANS64.TRYWAIT P2, [UR6+0x7000], R11 ;  /* 0x0070000bff0075a7 */ /* 0x000e640008040146 */
[----:B-1----:R-:W-:Y:S05]  /*3aa0*/  @!P2 BRA `(.L_x_29) ;  /* 0x000000400024a947 */ /* 0x002fea0003800000 */
.L_x_28:
[----:B------:R-:W-:Y:S01]  /*3ab0*/  ULEA UR6, UR15, UR12, 0x8 ;  /* 0x0000000c0f067291 */ /* 0x000fe2000f8e403f */
[----:B------:R-:W-:Y:S01]  /*3ac0*/  WARPGROUP.ARRIVE ;  /* 0x00000000000079c5 */ /* 0x000fe20000000000 */
[----:B------:R-:W-:Y:S01]  /*3ad0*/  UMOV UR7, 0x80000020 ;  /* 0x8000002000077882 */ /* 0x000fe20000000000 */
[----:B------:R-:W-:Y:S01]  /*3ae0*/  UMOV UR11, 0x80000020 ;  /* 0x80000020000b7882 */ /* 0x000fe20000000000 */
[----:B------:R-:W-:Y:S01]  /*3af0*/  UIADD3 UR10, UR6, 0x40, URZ ;  /* 0x00000040060a7890 */ /* 0x000fe2000fffe03f */
[----:B------:R-:W-:-:S04]  /*3b00*/  F2FP.BF16.F32.PACK_AB R39, R55, R54 ;  /* 0x000000363727723e */ /* 0x000fc800000010ff */
[----:B------:R-:W-:Y:S01]  /*3b10*/  HGMMA.64x32x16.F32.BF16 R56, R24, gdesc[UR4].tnspB, R56, gsb0 ;  /* 0x4060000418387df0 */ /* 0x000fe20008001838 */
[----:B------:R-:W-:Y:S02]  /*3b20*/  UMOV UR7, 0x80000020 ;  /* 0x8000002000077882 */ /* 0x000fe40000000000 */
[----:B------:R-:W-:Y:S02]  /*3b30*/  WARPGROUP.DEPBAR.LE gsb0, 0x0 ;  /* 0x00008000000079c5 */ /* 0x000fe40000010000 */
[----:B------:R-:W-:-:S06]  /*3b40*/  WARPGROUP.ARRIVE ;  /* 0x00000000000079c5 */ /* 0x000fcc0000000000 */
[----:B------:R-:W-:Y:S01]  /*3b50*/  HGMMA.64x32x16.F32.BF16 R56, R28, gdesc[UR8].tnspB, R56, gsb0 ;  /* 0x406000081c387df0 */ /* 0x000fe20008001838 */
[----:B------:R-:W-:Y:S01]  /*3b60*/  UIADD3 UR10, UR6, 0x80, URZ ;  /* 0x00000080060a7890 */ /* 0x000fe2000fffe03f */
[----:B------:R-:W-:Y:S01]  /*3b70*/  UMOV UR11, 0x80000020 ;  /* 0x80000020000b7882 */ /* 0x000fe20000000000 */
[----:B------:R-:W-:Y:S01]  /*3b80*/  UIADD3 UR6, UR6, 0xc0, URZ ;  /* 0x000000c006067890 */ /* 0x000fe2000fffe03f */
[----:B------:R-:W-:Y:S02]  /*3b90*/  WARPGROUP.DEPBAR.LE gsb0, 0x0 ;  /* 0x00008000000079c5 */ /* 0x000fe40000010000 */
[----:B------:R-:W-:-:S06]  /*3ba0*/  WARPGROUP.ARRIVE ;  /* 0x00000000000079c5 */ /* 0x000fcc0000000000 */
[----:B------:R-:W-:Y:S03]  /*3bb0*/  HGMMA.64x32x16.F32.BF16 R56, R32, gdesc[UR8].tnspB, R56, gsb0 ;  /* 0x4060000820387df0 */ /* 0x000fe60008001838 */
[----:B------:R-:W-:Y:S02]  /*3bc0*/  WARPGROUP.DEPBAR.LE gsb0, 0x0 ;  /* 0x00008000000079c5 */ /* 0x000fe40000010000 */
[----:B------:R-:W-:-:S06]  /*3bd0*/  WARPGROUP.ARRIVE ;  /* 0x00000000000079c5 */ /* 0x000fcc0000000000 */
[----:B------:R-:W-:Y:S03]  /*3be0*/  HGMMA.64x32x16.F32.BF16 R56, R36, gdesc[UR4].tnspB, R56, gsb0 ;  /* 0x4060000424387df0 */ /* 0x000fe60008001838 */
[----:B------:R-:W-:Y:S02]  /*3bf0*/  WARPGROUP.DEPBAR.LE gsb0, 0x0 ;  /* 0x00008000000079c5 */ /* 0x000fe40000010000 */
[----:B------:R-:W-:Y:S05]  /*3c00*/  @!P0 BRA `(.L_x_30) ;  /* 0x0000000000048947 */ /* 0x000fea0003800000 */
[----:B------:R-:W-:Y:S01]  /*3c10*/  BPT.TRAP 0x1 ;  /* 0x000000040000795c */ /* 0x000fe20000300000 */
.L_x_30:
[----:B------:R-:W-:-:S04]  /*3c20*/  ULEA UR6, UR13, UR37, 0x3 ;  /* 0x000000250d067291 */ /* 0x000fc8000f8e183f */
[----:B------:R-:W-:-:S04]  /*3c30*/  UIADD3 UR6, UR6, 0x7028, URZ ;  /* 0x0000702806067890 */ /* 0x000fc8000fffe03f */
[----:B------:R-:W-:-:S09]  /*3c40*/  UPRMT UR6, URZ, 0x654, UR6 ;  /* 0x000006543f067896 */ /* 0x000fd20008000006 */
[----:B------:R-:W-:Y:S01]  /*3c50*/  SYNCS.ARRIVE.TRANS64.RED.A1T0 RZ, [UR6], RZ ;  /* 0x000000ffffff79a7 */ /* 0x000fe20008100406 */
[----:B------:R-:W-:Y:S05]  /*3c60*/  @P1 BRA `(.L_x_31) ;  /* 0x0000000000041947 */ /* 0x000fea0003800000 */
[----:B------:R-:W-:Y:S01]  /*3c70*/  BPT.TRAP 0x1 ;  /* 0x000000040000795c */ /* 0x000fe20000300000 */
.L_x_31:
[----:B------:R-:W-:-:S04]  /*3c80*/  UIADD3 UR13, UR13, 0x1, URZ ;  /* 0x000000010d0d7890 */ /* 0x000fc8000fffe03f */
[----:B------:R-:W-:-:S04]  /*3c90*/  UISETP.NE.AND UP0, UPT, UR13, 0x5, UPT ;  /* 0x000000050d00788c */ /* 0x000fc8000bf05270 */
[----:B------:R-:W-:Y:S01]  /*3ca0*/  USEL UR13, UR13, URZ, UP0 ;  /* 0x0000003f0d0d7287 */ /* 0x000fe20008000000 */
[----:B------:R-:W-:Y:S11]  /*3cb0*/  @!P0 BRA `(.L_x_32) ;  /* 0x0000000000048947 */ /* 0x000ff60003800000 */
[----:B------:R-:W-:Y:S01]  /*3cc0*/  BPT.TRAP 0x1 ;  /* 0x000000040000795c */ /* 0x000fe20000300000 */
.L_x_32:
[----:B------:R-:W-:-:S04]  /*3cd0*/  ULEA UR6, UR13, UR37, 0x3 ;  /* 0x000000250d067291 */ /* 0x000fc8000f8e183f */
[----:B------:R-:W-:-:S04]  /*3ce0*/  UIADD3 UR6, UR6, 0x7028, URZ ;  /* 0x0000702806067890 */ /* 0x000fc8000fffe03f */
[----:B------:R-:W-:-:S09]  /*3cf0*/  UPRMT UR6, URZ, 0x654, UR6 ;  /* 0x000006543f067896 */ /* 0x000fd20008000006 */
[----:B------:R-:W-:Y:S01]  /*3d00*/  SYNCS.ARRIVE.TRANS64.RED.A1T0 RZ, [UR6], RZ ;  /* 0x000000ffffff79a7 */ /* 0x000fe20008100406 */
[----:B------:R-:W-:Y:S05]  /*3d10*/  @P1 BRA `(.L_x_33) ;  /* 0x0000000000041947 */ /* 0x000fea0003800000 */
[----:B------:R-:W-:Y:S01]  /*3d20*/  BPT.TRAP 0x1 ;  /* 0x000000040000795c */ /* 0x000fe20000300000 */
.L_x_33:
[----:B------:R-:W-:Y:S01]  /*3d30*/  UIADD3 UR15, UR15, 0x1, URZ ;  /* 0x000000010f0f7890 */ /* 0x000fe2000fffe03f */
[C---:B------:R-:W-:Y:S01]  /*3d40*/  ISETP.GT.AND P2, PT, R3.reuse, 0x2, PT ;  /* 0x000000020300780c */ /* 0x040fe20003f44270 */
[----:B------:R-:W-:Y:S01]  /*3d50*/  UIADD3 UR13, UR13, 0x1, URZ ;  /* 0x000000010d0d7890 */ /* 0x000fe2000fffe03f */
[----:B------:R-:W-:Y:S01]  /*3d60*/  IADD3 R3, R3, -0x1, RZ ;  /* 0xffffffff03037810 */ /* 0x000fe20007ffe0ff */
[----:B------:R-:W-:Y:S01]  /*3d70*/  UISETP.NE.AND UP2, UPT, UR15, 0x5, UPT ;  /* 0x000000050f00788c */ /* 0x000fe2000bf45270 */
[----:B------:R-:W-:Y:S01]  /*3d80*/  VIADD R0, R0, 0x40 ;  /* 0x0000004000007836 */ /* 0x000fe20000000000 */
[----:B------:R-:W-:Y:S01]  /*3d90*/  UISETP.NE.AND UP0, UPT, UR13, 0x5, UPT ;  /* 0x000000050d00788c */ /* 0x000fe2000bf05270 */
[----:B------:R-:W-:Y:S01]  /*3da0*/  IMAD.MOV.U32 R9, RZ, RZ, R4 ;  /* 0x000000ffff097224 */ /* 0x000fe200078e0004 */
[----:B------:R-:W-:Y:S01]  /*3db0*/  USEL UR6, URZ, 0x1, UP2 ;  /* 0x000000013f067887 */ /* 0x000fe20009000000 */
[----:B-1----:R-:W-:Y:S01]  /*3dc0*/  IMAD.MOV.U32 R11, RZ, RZ, R6 ;  /* 0x000000ffff0b7224 */ /* 0x002fe200078e0006 */
[----:B------:R-:W-:-:S02]  /*3dd0*/  USEL UR13, UR13, URZ, UP0 ;  /* 0x0000003f0d0d7287 */ /* 0x000fc40008000000 */
[----:B------:R-:W-:Y:S02]  /*3de0*/  USEL UR15, UR15, URZ, UP2 ;  /* 0x0000003f0f0f7287 */ /* 0x000fe40009000000 */
[----:B------:R-:W-:Y:S01]  /*3df0*/  LOP3.LUT R7, R72, UR6, RZ, 0x3c, !PT ;  /* 0x0000000648077c12 */ /* 0x000fe2000f8e3cff */
[----:B------:R-:W-:Y:S09]  /*3e00*/  @P2 BRA `(.L_x_34) ;  /* 0xffffffe800442947 */ /* 0x000ff2000383ffff */
.L_x_23:
[----:B------:R-:W-:-:S13]  /*3e10*/  ISETP.GE.AND P2, PT, R3, 0x1, PT ;  /* 0x000000010300780c */ /* 0x000fda0003f46270 */
[----:B------:R-:W-:Y:S05]  /*3e20*/  @!P2 BRA `(.L_x_35) ;  /* 0x0000001800cca947 */ /* 0x000fea0003800000 */
[----:B------:R-:W-:Y:S01]  /*3e30*/  MOV R8, R4 ;  /* 0x0000000400087202 */ /* 0x000fe20000000f00 */
[----:B------:R-:W-:Y:S01]  /*3e40*/  IMAD.MOV.U32 R9, RZ, RZ, R6 ;  /* 0x000000ffff097224 */ /* 0x000fe200078e0006 */
[----:B------:R-:W-:Y:S01]  /*3e50*/  ULDC UR17, c[0x0][0x28c] ;  /* 0x0000a30000117ab9 */ /* 0x000fe20000000800 */
[----:B------:R-:W-:-:S05]  /*3e60*/  ULDC UR18, c[0x0][0x604] ;  /* 0x0001810000127ab9 */ /* 0x000fca0000000800 */
.L_x_46:
[----:B------:R-:W-:Y:S05]  /*3e70*/  @!P0 BRA `(.L_x_36) ;  /* 0x0000000000048947 */ /* 0x000fea0003800000 */
[----:B------:R-:W-:Y:S01]  /*3e80*/  BPT.TRAP 0x1 ;  /* 0x000000040000795c */ /* 0x000fe20000300000 */
.L_x_36:
[----:B------:R-:W-:Y:S01]  /*3e90*/  ULEA UR6, UR15, UR37, 0x3 ;  /* 0x000000250f067291 */ /* 0x000fe2000f8e183f */
[----:B------:R-:W-:-:S08]  /*3ea0*/  SHF.L.U32 R4, R7, 0x1f, RZ ;  /* 0x0000001f07047819 */ /* 0x000fd000000006ff */
[----:B------:R-:W1:Y:S02]  /*3eb0*/  SYNCS.PHASECHK.TRANS64.TRYWAIT P2, [UR6+0x7000], R4 ;  /* 0x00700004ff0075a7 */ /* 0x000e640008040146 */
[----:B-1----:R-:W-:Y:S05]  /*3ec0*/  @!P2 BRA `(.L_x_37) ;  /* 0x0000003c0034a947 */ /* 0x002fea0003800000 */
.L_x_104:
        /* <DEDUP_REMOVED lines=17> */
.L_x_38:
[C---:B-1----:R-:W-:Y:S01]  /*3fe0*/  VIADD R4, R0.reuse, 0x1 ;  /* 0x0000000100047836 */ /* 0x042fe20000000000 */
[C---:B------:R-:W-:Y:S01]  /*3ff0*/  ISETP.GE.AND P5, PT, R0.reuse, UR17, PT ;  /* 0x0000001100007c0c */ /* 0x040fe2000bfa6270 */
[C---:B------:R-:W-:Y:S01]  /*4000*/  VIADD R6, R0.reuse, 0x8 ;  /* 0x0000000800067836 */ /* 0x040fe20000000000 */
[----:B------:R-:W-:Y:S01]  /*4010*/  IADD3 R10, R0, 0x9, RZ ;  /* 0x00000009000a7810 */ /* 0x000fe20007ffe0ff */
[----:B------:R-:W-:Y:S01]  /*4020*/  ULEA UR6, UR15, UR37, 0x3 ;  /* 0x000000250f067291 */ /* 0x000fe2000f8e183f */
[----:B------:R-:W-:Y:S01]  /*4030*/  ISETP.GE.AND P6, PT, R4, UR17, PT ;  /* 0x0000001104007c0c */ /* 0x000fe2000bfc6270 */
[----:B------:R-:W-:Y:S01]  /*4040*/  VIADD R4, R0, 0x10 ;  /* 0x0000001000047836 */ /* 0x000fe20000000000 */
[----:B------:R-:W-:Y:S02]  /*4050*/  FSEL R26, R26, -INF , !P5 ;  /* 0xff8000001a1a7808 */ /* 0x000fe40006800000 */
[----:B------:R-:W-:Y:S02]  /*4060*/  FSEL R11, R24, -INF , !P5 ;  /* 0xff800000180b7808 */ /* 0x000fe40006800000 */
[----:B------:R-:W-:Y:S01]  /*4070*/  ISETP.GE.AND P4, PT, R4, UR17, PT ;  /* 0x0000001104007c0c */ /* 0x000fe2000bf86270 */
[----:B------:R-:W-:Y:S01]  /*4080*/  VIADD R4, R0, 0x11 ;  /* 0x0000001100047836 */ /* 0x000fe20000000000 */
[----:B------:R-:W-:Y:S01]  /*4090*/  ISETP.GE.AND P3, PT, R6, UR17, PT ;  /* 0x0000001106007c0c */ /* 0x000fe2000bf66270 */
[----:B------:R-:W-:Y:S01]  /*40a0*/  VIADD R6, R0, 0x18 ;  /* 0x0000001800067836 */ /* 0x000fe20000000000 */
[----:B------:R-:W-:-:S02]  /*40b0*/  FSEL R27, R27, -INF , !P6 ;  /* 0xff8000001b1b7808 */ /* 0x000fc40007000000 */
[----:B------:R-:W-:Y:S02]  /*40c0*/  ISETP.GE.AND P5, PT, R4, UR17, PT ;  /* 0x0000001104007c0c */ /* 0x000fe4000bfa6270 */
[----:B------:R-:W-:Y:S02]  /*40d0*/  FMNMX R4, R26, R9, !PT ;  /* 0x000000091a047209 */ /* 0x000fe40007800000 */
[----:B------:R-:W-:Y:S01]  /*40e0*/  ISETP.GE.AND P2, PT, R10, UR17, PT ;  /* 0x000000110a007c0c */ /* 0x000fe2000bf46270 */
[----:B------:R-:W-:Y:S01]  /*40f0*/  VIADD R10, R0, 0x28 ;  /* 0x00000028000a7836 */ /* 0x000fe20000000000 */
[----:B------:R-:W-:Y:S02]  /*4100*/  FSEL R30, R30, -INF , !P3 ;  /* 0xff8000001e1e7808 */ /* 0x000fe40005800000 */
[----:B------:R-:W-:Y:S02]  /*4110*/  FMNMX R13, R27, R4, !PT ;  /* 0x000000041b0d7209 */ /* 0x000fe40007800000 */
[----:B------:R-:W-:-:S02]  /*4120*/  FSEL R25, R25, -INF , !P6 ;  /* 0xff80000019197808 */ /* 0x000fc40007000000 */
[----:B------:R-:W-:Y:S02]  /*4130*/  ISETP.GE.AND P6, PT, R6, UR17, PT ;  /* 0x0000001106007c0c */ /* 0x000fe4000bfc6270 */
[----:B------:R-:W-:Y:S02]  /*4140*/  IADD3 R6, R0, 0x19, RZ ;  /* 0x0000001900067810 */ /* 0x000fe40007ffe0ff */
[----:B------:R-:W-:Y:S02]  /*4150*/  FSEL R31, R31, -INF , !P2 ;  /* 0xff8000001f1f7808 */ /* 0x000fe40005000000 */
[----:B------:R-:W-:Y:S02]  /*4160*/  FMNMX R4, R30, R13, !PT ;  /* 0x0000000d1e047209 */ /* 0x000fe40007800000 */
[----:B------:R-:W-:Y:S02]  /*4170*/  FSEL R28, R28, -INF , !P3 ;  /* 0xff8000001c1c7808 */ /* 0x000fe40005800000 */
[----:B------:R-:W-:Y:S01]  /*4180*/  ISETP.GE.AND P3, PT, R6, UR17, PT ;  /* 0x0000001106007c0c */ /* 0x000fe2000bf66270 */
[----:B------:R-:W-:Y:S01]  /*4190*/  VIADD R6, R0, 0x20 ;  /* 0x0000002000067836 */ /* 0x000fe20000000000 */
[----:B------:R-:W-:-:S02]  /*41a0*/  FSEL R34, R34, -INF , !P4 ;  /* 0xff80000022227808 */ /* 0x000fc40006000000 */
[----:B------:R-:W-:Y:S02]  /*41b0*/  FMNMX R13, R31, R4, !PT ;  /* 0x000000041f0d7209 */ /* 0x000fe40007800000 */
        /* <DEDUP_REMOVED lines=8> */
[----:B------:R-:W-:Y:S02]  /*4240*/  ISETP.GE.AND P5, PT, R6, UR17, PT ;  /* 0x0000001106007c0c */ /* 0x000fe4000bfa6270 */
[----:B------:R-:W-:Y:S02]  /*4250*/  FSEL R39, R39, -INF , !P3 ;  /* 0xff80000027277808 */ /* 0x000fe40005800000 */
[----:B------:R-:W-:Y:S02]  /*4260*/  FMNMX R4, R38, R13, !PT ;  /* 0x0000000d26047209 */ /* 0x000fe40007800000 */
[----:B------:R-:W-:-:S02]  /*4270*/  IADD3 R6, R0, 0x29, RZ ;  /* 0x0000002900067810 */ /* 0x000fc40007ffe0ff */
[----:B------:R-:W-:Y:S02]  /*4280*/  FSEL R36, R36, -INF , !P6 ;  /* 0xff80000024247808 */ /* 0x000fe40007000000 */
[----:B------:R-:W-:Y:S02]  /*4290*/  FSEL R42, R42, -INF , !P2 ;  /* 0xff8000002a2a7808 */ /* 0x000fe40005000000 */
[----:B------:R-:W-:Y:S02]  /*42a0*/  FMNMX R13, R39, R4, !PT ;  /* 0x00000004270d7209 */ /* 0x000fe40007800000 */
[----:B------:R-:W-:Y:S01]  /*42b0*/  ISETP.GE.AND P6, PT, R6, UR17, PT ;  /* 0x0000001106007c0c */ /* 0x000fe2000bfc6270 */
[----:B------:R-:W-:Y:S01]  /*42c0*/  VIADD R6, R0, 0x30 ;  /* 0x0000003000067836 */ /* 0x000fe20000000000 */
[----:B------:R-:W-:Y:S02]  /*42d0*/  FSEL R32, R32, -INF , !P4 ;  /* 0xff80000020207808 */ /* 0x000fe40006000000 */
[----:B------:R-:W-:-:S02]  /*42e0*/  ISETP.GE.AND P4, PT, R10, UR17, PT ;  /* 0x000000110a007c0c */ /* 0x000fc4000bf86270 */
[----:B------:R-:W-:Y:S02]  /*42f0*/  FSEL R43, R43, -INF , !P5 ;  /* 0xff8000002b2b7808 */ /* 0x000fe40006800000 */
[----:B------:R-:W-:Y:S02]  /*4300*/  FMNMX R4, R42, R13, !PT ;  /* 0x0000000d2a047209 */ /* 0x000fe40007800000 */
[----:B------:R-:W-:Y:S02]  /*4310*/  FSEL R37, R37, -INF , !P3 ;  /* 0xff80000025257808 */ /* 0x000fe40005800000 */
[----:B------:R-:W-:Y:S01]  /*4320*/  ISETP.GE.AND P3, PT, R6, UR17, PT ;  /* 0x0000001106007c0c */ /* 0x000fe2000bf66270 */
[----:B------:R-:W-:Y:S01]  /*4330*/  VIADD R6, R0, 0x31 ;  /* 0x0000003100067836 */ /* 0x000fe20000000000 */
[----:B------:R-:W-:Y:S02]  /*4340*/  FSEL R46, R46, -INF , !P4 ;  /* 0xff8000002e2e7808 */ /* 0x000fe40006000000 */
[----:B------:R-:W-:-:S02]  /*4350*/  FMNMX R13, R43, R4, !PT ;  /* 0x000000042b0d7209 */ /* 0x000fc40007800000 */
[----:B------:R-:W-:Y:S02]  /*4360*/  FSEL R40, R40, -INF , !P2 ;  /* 0xff80000028287808 */ /* 0x000fe40005000000 */
[----:B------:R-:W-:Y:S02]  /*4370*/  FSEL R47, R47, -INF , !P6 ;  /* 0xff8000002f2f7808 */ /* 0x000fe40007000000 */
[----:B------:R-:W-:Y:S02]  /*4380*/  FMNMX R4, R46, R13, !PT ;  /* 0x0000000d2e047209 */ /* 0x000fe40007800000 */
[----:B------:R-:W-:Y:S01]  /*4390*/  ISETP.GE.AND P2, PT, R6, UR17, PT ;  /* 0x0000001106007c0c */ /* 0x000fe2000bf46270 */
[----:B------:R-:W-:Y:S01]  /*43a0*/  VIADD R6, R0, 0x38 ;  /* 0x0000003800067836 */ /* 0x000fe20000000000 */
[----:B------:R-:W-:Y:S02]  /*43b0*/  FSEL R50, R50, -INF , !P3 ;  /* 0xff80000032327808 */ /* 0x000fe40005800000 */
[----:B------:R-:W-:-:S02]  /*43c0*/  FMNMX R13, R47, R4, !PT ;  /* 0x000000042f0d7209 */ /* 0x000fc40007800000 */
[----:B------:R-:W-:Y:S02]  /*43d0*/  FSEL R41, R41, -INF , !P5 ;  /* 0xff80000029297808 */ /* 0x000fe40006800000 */
[----:B------:R-:W-:Y:S02]  /*43e0*/  ISETP.GE.AND P5, PT, R6, UR17, PT ;  /* 0x0000001106007c0c */ /* 0x000fe4000bfa6270 */
[----:B------:R-:W-:Y:S02]  /*43f0*/  IADD3 R6, R0, 0x39, RZ ;  /* 0x0000003900067810 */ /* 0x000fe40007ffe0ff */
[----:B------:R-:W-:Y:S02]  /*4400*/  FSEL R51, R51, -INF , !P2 ;  /* 0xff80000033337808 */ /* 0x000fe40005000000 */
[----:B------:R-:W-:Y:S02]  /*4410*/  FMNMX R4, R50, R13, !PT ;  /* 0x0000000d32047209 */ /* 0x000fe40007800000 */
[----:B------:R-:W-:-:S02]  /*4420*/  FSEL R44, R44, -INF , !P4 ;  /* 0xff8000002c2c7808 */ /* 0x000fc40006000000 */
[----:B------:R-:W-:Y:S02]  /*4430*/  ISETP.GE.AND P4, PT, R6, UR17, PT ;  /* 0x0000001106007c0c */ /* 0x000fe4000bf86270 */
[----:B------:R-:W-:Y:S02]  /*4440*/  FSEL R54, R54, -INF , !P5 ;  /* 0xff80000036367808 */ /* 0x000fe40006800000 */
[----:B------:R-:W-:Y:S02]  /*4450*/  FMNMX R13, R51, R4, !PT ;  /* 0x00000004330d7209 */ /* 0x000fe40007800000 */
[----:B------:R-:W-:Y:S02]  /*4460*/  FSEL R55, R55, -INF , !P4 ;  /* 0xff80000037377808 */ /* 0x000fe40006000000 */
[----:B------:R-:W-:Y:S02]  /*4470*/  FMNMX R4, R54, R13, !PT ;  /* 0x0000000d36047209 */ /* 0x000fe40007800000 */
[----:B------:R-:W-:-:S02]  /*4480*/  P2R R15, PR, RZ, 0x2 ;  /* 0x00000002ff0f7803 */ /* 0x000fc40000000000 */
[----:B------:R-:W-:Y:S02]  /*4490*/  FMNMX R10, R55, R4, !PT ;  /* 0x00000004370a7209 */ /* 0x000fe40007800000 */
[----:B------:R-:W-:Y:S02]  /*44a0*/  FMNMX R4, R11, R8, !PT ;  /* 0x000000080b047209 */ /* 0x000fe40007800000 */
[----:B------:R-:W-:Y:S01]  /*44b0*/  FSEL R45, R45, -INF , !P6 ;  /* 0xff8000002d2d7808 */ /* 0x000fe20007000000 */
[----:B------:R-:W1:Y:S01]  /*44c0*/  SHFL.BFLY PT, R13, R10, 0x1, 0x1f ;  /* 0x0c201f000a0d7f89 */ /* 0x000e6200000e0000 */
[----:B------:R-:W-:Y:S02]  /*44d0*/  FSEL R48, R48, -INF , !P3 ;  /* 0xff80000030307808 */ /* 0x000fe40005800000 */
[----:B------:R-:W-:Y:S02]  /*44e0*/  FSEL R49, R49, -INF , !P2 ;  /* 0xff80000031317808 */ /* 0x000fe40005000000 */
[----:B------:R-:W-:-:S02]  /*44f0*/  FSEL R52, R52, -INF , !P5 ;  /* 0xff80000034347808 */ /* 0x000fc40006800000 */
[----:B------:R-:W-:Y:S02]  /*4500*/  FSEL R53, R53, -INF , !P4 ;  /* 0xff80000035357808 */ /* 0x000fe40006000000 */
[----:B-1----:R-:W-:-:S05]  /*4510*/  FMNMX R12, R10, R13, !PT ;  /* 0x0000000d0a0c7209 */ /* 0x002fca0007800000 */
[----:B------:R-:W1:Y:S02]  /*4520*/  SHFL.BFLY PT, R13, R12, 0x2, 0x1f ;  /* 0x0c401f000c0d7f89 */ /* 0x000e6400000e0000 */
[----:B-1----:R-:W-:Y:S02]  /*4530*/  FMNMX R6, R12, R13, !PT ;  /* 0x0000000d0c067209 */ /* 0x002fe40007800000 */
[----:B------:R-:W-:Y:S02]  /*4540*/  FMNMX R13, R25, R4, !PT ;  /* 0x00000004190d7209 */ /* 0x000fe40007800000 */
[----:B------:R-:W-:Y:S02]  /*4550*/  FSETP.NEU.AND P1, PT, R6, -INF , PT ;  /* 0xff8000000600780b */ /* 0x000fe40003f2d000 */
[----:B------:R-:W-:Y:S02]  /*4560*/  FMNMX R4, R28, R13, !PT ;  /* 0x0000000d1c047209 */ /* 0x000fe40007800000 */
[----:B------:R-:W-:-:S02]  /*4570*/  FSEL R14, R6, RZ, P1 ;  /* 0x000000ff060e7208 */ /* 0x000fc40000800000 */
[----:B------:R-:W-:Y:S02]  /*4580*/  FMNMX R13, R29, R4, !PT ;  /* 0x000000041d0d7209 */ /* 0x000fe40007800000 */
[----:B------:R-:W-:Y:S01]  /*4590*/  ISETP.NE.AND P1, PT, R15, RZ, PT ;  /* 0x000000ff0f00720c */ /* 0x000fe20003f25270 */
[----:B------:R-:W-:Y:S01]  /*45a0*/  FMUL R10, R14, UR18 ;  /* 0x000000120e0a7c20 */ /* 0x000fe20008400000 */
[----:B------:R-:W-:Y:S01]  /*45b0*/  FMNMX R4, R32, R13, !PT ;  /* 0x0000000d20047209 */ /* 0x000fe20007800000 */
[----:B------:R-:W-:Y:S02]  /*45c0*/  FADD R14, -R14, R9 ;  /* 0x000000090e0e7221 */ /* 0x000fe40000000100 */
        /* <DEDUP_REMOVED lines=18> */
[----:B------:R-:W-:Y:S01]  /*46f0*/  FFMA R21, R55, UR18, -R10 ;  /* 0x0000001237157c23 */ /* 0x000fe2000800080a */
[----:B------:R-:W-:Y:S01]  /*4700*/  FSETP.GEU.AND P2, PT, R30, -126, PT ;  /* 0xc2fc00001e00780b */ /* 0x000fe20003f4e000 */
[----:B------:R-:W-:Y:S01]  /*4710*/  @!P6 FMUL R26, R26, 0.5 ;  /* 0x3f0000001a1ae820 */ /* 0x000fe20000400000 */
[----:B------:R-:W-:Y:S01]  /*4720*/  FMNMX R4, R44, R13, !PT ;  /* 0x0000000d2c047209 */ /* 0x000fe20007800000 */
[----:B------:R-:W-:Y:S01]  /*4730*/  FMUL R14, R14, UR18 ;  /* 0x000000120e0e7c20 */ /* 0x000fe20008400000 */
[----:B------:R-:W-:Y:S01]  /*4740*/  FSETP.GEU.AND P4, PT, R34, -126, PT ;  /* 0xc2fc00002200780b */ /* 0x000fe20003f8e000 */
[----:B------:R-:W-:Y:S01]  /*4750*/  @!P3 FMUL R27, R27, 0.5 ;  /* 0x3f0000001b1bb820 */ /* 0x000fe20000400000 */
[----:B------:R-:W-:Y:S01]  /*4760*/  FMNMX R13, R45, R4, !PT ;  /* 0x000000042d0d7209 */ /* 0x000fe20007800000 */
[----:B------:R-:W1:Y:S02]  /*4770*/  MUFU.EX2 R18, R26 ;  /* 0x0000001a00127308 */ /* 0x000e640000000800 */
[----:B------:R-:W-:Y:S01]  /*4780*/  @!P5 FMUL R12, R12, 0.5 ;  /* 0x3f0000000c0cd820 */ /* 0x000fe20000400000 */
[----:B------:R-:W-:-:S03]  /*4790*/  FMNMX R4, R48, R13, !PT ;  /* 0x0000000d30047209 */ /* 0x000fc60007800000 */
[----:B------:R-:W-:Y:S01]  /*47a0*/  @!P2 FMUL R30, R30, 0.5 ;  /* 0x3f0000001e1ea820 */ /* 0x000fe20000400000 */
[----:B------:R-:W-:Y:S01]  /*47b0*/  FMNMX R13, R49, R4, !PT ;  /* 0x00000004310d7209 */ /* 0x000fe20007800000 */
[----:B------:R-:W2:Y:S02]  /*47c0*/  MUFU.EX2 R31, R27 ;  /* 0x0000001b001f7308 */ /* 0x000ea40000000800 */
[----:B------:R-:W-:Y:S01]  /*47d0*/  @!P4 FMUL R34, R34, 0.5 ;  /* 0x3f0000002222c820 */ /* 0x000fe20000400000 */
[----:B------:R-:W-:-:S04]  /*47e0*/  FMNMX R4, R52, R13, !PT ;  /* 0x0000000d34047209 */ /* 0x000fc80007800000 */
[----:B------:R-:W-:Y:S01]  /*47f0*/  FMNMX R4, R53, R4, !PT ;  /* 0x0000000435047209 */ /* 0x000fe20007800000 */
[----:B------:R3:W4:Y:S01]  /*4800*/  MUFU.EX2 R35, R12 ;  /* 0x0000000c00237308 */ /* 0x0007220000000800 */
[----:B-1----:R-:W-:Y:S01]  /*4810*/  @!P6 FMUL R18, R18, R18 ;  /* 0x000000121212e220 */ /* 0x002fe20000400000 */
[----:B------:R-:W-:Y:S02]  /*4820*/  FSETP.GEU.AND P6, PT, R15, -126, PT ;  /* 0xc2fc00000f00780b */ /* 0x000fe40003fce000 */
[----:B------:R-:W1:Y:S04]  /*4830*/  SHFL.BFLY PT, R13, R4, 0x1, 0x1f ;  /* 0x0c201f00040d7f89 */ /* 0x000e6800000e0000 */
[----:B------:R-:W5:Y:S01]  /*4840*/  MUFU.EX2 R20, R30 ;  /* 0x0000001e00147308 */ /* 0x000f620000000800 */
[----:B--2---:R-:W-:Y:S01]  /*4850*/  @!P3 FMUL R31, R31, R31 ;  /* 0x0000001f1f1fb220 */ /* 0x004fe20000400000 */
[----:B------:R-:W-:Y:S01]  /*4860*/  FSETP.GEU.AND P3, PT, R38, -126, PT ;  /* 0xc2fc00002600780b */ /* 0x000fe20003f6e000 */
[----:B---3--:R-:W-:-:S04]  /*4870*/  FFMA R12, R43, UR18, -R10 ;  /* 0x000000122b0c7c23 */ /* 0x008fc8000800080a */
[----:B------:R-:W-:Y:S01]  /*4880*/  @!P6 FMUL R15, R15, 0.5 ;  /* 0x3f0000000f0fe820 */ /* 0x000fe20000400000 */
[----:B------:R-:W2:Y:S01]  /*4890*/  MUFU.EX2 R22, R34 ;  /* 0x0000002200167308 */ /* 0x000ea20000000800 */
[----:B----4-:R-:W-:Y:S01]  /*48a0*/  @!P5 FMUL R35, R35, R35 ;  /* 0x000000232323d220 */ /* 0x010fe20000400000 */
[----:B------:R-:W-:-:S05]  /*48b0*/  FSETP.GEU.AND P5, PT, R17, -126, PT ;  /* 0xc2fc00001100780b */ /* 0x000fca0003fae000 */
[----:B------:R-:W-:Y:S01]  /*48c0*/  @!P3 FMUL R38, R38, 0.5 ;  /* 0x3f0000002626b820 */ /* 0x000fe20000400000 */
[----:B------:R3:W4:Y:S01]  /*48d0*/  MUFU.EX2 R39, R15 ;  /* 0x0000000f00277308 */ /* 0x0007220000000800 */
[----:B-----5:R-:W-:Y:S01]  /*48e0*/  @!P2 FMUL R20, R20, R20 ;  /* 0x000000141414a220 */ /* 0x020fe20000400000 */
[----:B------:R-:W-:Y:S02]  /*48f0*/  FSETP.GEU.AND P2, PT, R16, -126, PT ;  /* 0xc2fc00001000780b */ /* 0x000fe40003f4e000 */
[----:B-1----:R-:W-:-:S03]  /*4900*/  FMNMX R4, R4, R13, !PT ;  /* 0x0000000d04047209 */ /* 0x002fc60007800000 */
[----:B------:R-:W-:Y:S01]  /*4910*/  @!P5 FMUL R17, R17, 0.5 ;  /* 0x3f0000001111d820 */ /* 0x000fe20000400000 */
[----:B------:R-:W1:Y:S01]  /*4920*/  MUFU.EX2 R42, R38 ;  /* 0x00000026002a7308 */ /* 0x000e620000000800 */
[----:B--2---:R-:W-:Y:S01]  /*4930*/  @!P4 FMUL R22, R22, R22 ;  /* 0x000000161616c220 */ /* 0x004fe20000400000 */
[----:B------:R-:W-:Y:S01]  /*4940*/  FSETP.GEU.AND P4, PT, R12, -126, PT ;  /* 0xc2fc00000c00780b */ /* 0x000fe20003f8e000 */
[----:B------:R-:W2:Y:S01]  /*4950*/  SHFL.BFLY PT, R13, R4, 0x2, 0x1f ;  /* 0x0c401f00040d7f89 */ /* 0x000ea200000e0000 */
[----:B---3--:R-:W-:-:S03]  /*4960*/  FFMA R15, R46, UR18, -R10 ;  /* 0x000000122e0f7c23 */ /* 0x008fc6000800080a */
[----:B------:R-:W-:Y:S01]  /*4970*/  @!P2 FMUL R16, R16, 0.5 ;  /* 0x3f0000001010a820 */ /* 0x000fe20000400000 */
[----:B------:R3:W5:Y:S01]  /*4980*/  MUFU.EX2 R73, R17 ;  /* 0x0000001100497308 */ /* 0x0007620000000800 */
[----:B----4-:R-:W-:Y:S01]  /*4990*/  @!P6 FMUL R39, R39, R39 ;  /* 0x000000272727e220 */ /* 0x010fe20000400000 */
[----:B------:R-:W-:-:S05]  /*49a0*/  FSETP.GEU.AND P6, PT, R15, -126, PT ;  /* 0xc2fc00000f00780b */ /* 0x000fca0003fce000 */
[----:B------:R-:W-:Y:S01]  /*49b0*/  @!P4 FMUL R12, R12, 0.5 ;  /* 0x3f0000000c0cc820 */ /* 0x000fe20000400000 */
[----:B------:R4:W2:Y:S01]  /*49c0*/  MUFU.EX2 R43, R16 ;  /* 0x00000010002b7308 */ /* 0x0008a20000000800 */
[----:B-1----:R-:W-:Y:S01]  /*49d0*/  @!P3 FMUL R42, R42, R42 ;  /* 0x0000002a2a2ab220 */ /* 0x002fe20000400000 */
[----:B------:R-:W-:Y:S01]  /*49e0*/  FSETP.GEU.AND P3, PT, R19, -126, PT ;  /* 0xc2fc00001300780b */ /* 0x000fe20003f6e000 */
[----:B---3--:R-:W-:-:S04]  /*49f0*/  FFMA R17, R51, UR18, -R10 ;  /* 0x0000001233117c23 */ /* 0x008fc8000800080a */
[----:B------:R-:W-:Y:S01]  /*4a00*/  @!P6 FMUL R15, R15, 0.5 ;  /* 0x3f0000000f0fe820 */ /* 0x000fe20000400000 */
[----:B------:R1:W3:Y:S01]  /*4a10*/  MUFU.EX2 R46, R12 ;  /* 0x0000000c002e7308 */ /* 0x0002e20000000800 */
[--C-:B----4-:R-:W-:Y:S01]  /*4a20*/  FFMA R16, R50, UR18, -R10.reuse ;  /* 0x0000001232107c23 */ /* 0x110fe2000800080a */
[----:B-----5:R-:W-:Y:S01]  /*4a30*/  @!P5 FMUL R73, R73, R73 ;  /* 0x000000494949d220 */ /* 0x020fe20000400000 */
[----:B--2---:R-:W-:Y:S02]  /*4a40*/  FMNMX R4, R4, R13, !PT ;  /* 0x0000000d04047209 */ /* 0x004fe40007800000 */
[----:B------:R-:W-:Y:S02]  /*4a50*/  FSETP.GEU.AND P5, PT, R17, -126, PT ;  /* 0xc2fc00001100780b */ /* 0x000fe40003fae000 */
[----:B------:R-:W-:Y:S01]  /*4a60*/  @!P3 FMUL R19, R19, 0.5 ;  /* 0x3f0000001313b820 */ /* 0x000fe20000400000 */
[----:B------:R-:W2:Y:S01]  /*4a70*/  MUFU.EX2 R47, R15 ;  /* 0x0000000f002f7308 */ /* 0x000ea20000000800 */
[----:B------:R-:W-:Y:S01]  /*4a80*/  @!P2 FMUL R43, R43, R43 ;  /* 0x0000002b2b2ba220 */ /* 0x000fe20000400000 */
[----:B------:R-:W-:Y:S01]  /*4a90*/  FSETP.GEU.AND P2, PT, R16, -126, PT ;  /* 0xc2fc00001000780b */ /* 0x000fe20003f4e000 */
[----:B-1----:R-:W-:-:S05]  /*4aa0*/  FFMA R12, R54, UR18, -R10 ;  /* 0x00000012360c7c23 */ /* 0x002fca000800080a */
[----:B------:R-:W1:Y:S01]  /*4ab0*/  MUFU.EX2 R50, R19 ;  /* 0x0000001300327308 */ /* 0x000e620000000800 */
[----:B---3--:R-:W-:Y:S01]  /*4ac0*/  @!P4 FMUL R46, R46, R46 ;  /* 0x0000002e2e2ec220 */ /* 0x008fe20000400000 */
[----:B------:R-:W-:Y:S01]  /*4ad0*/  FSETP.NEU.AND P4, PT, R4, -INF , PT ;  /* 0xff8000000400780b */ /* 0x000fe20003f8d000 */
[----:B------:R-:W-:-:S03]  /*4ae0*/  @!P5 FMUL R17, R17, 0.5 ;  /* 0x3f0000001111d820 */ /* 0x000fc60000400000 */
[----:B------:R-:W-:Y:S01]  /*4af0*/  FSEL R13, R4, RZ, P4 ;  /* 0x000000ff040d7208 */ /* 0x000fe20002000000 */
[----:B------:R-:W-:Y:S01]  /*4b00*/  @!P2 FMUL R16, R16, 0.5 ;  /* 0x3f0000001010a820 */ /* 0x000fe20000400000 */
[----:B------:R-:W3:Y:S01]  /*4b10*/  MUFU.EX2 R54, R17 ;  /* 0x0000001100367308 */ /* 0x000ee20000000800 */
[----:B--2---:R-:W-:Y:S01]  /*4b20*/  @!P6 FMUL R47, R47, R47 ;  /* 0x0000002f2f2fe220 */ /* 0x004fe20000400000 */
[----:B------:R-:W-:Y:S01]  /*4b30*/  FSETP.GEU.AND P6, PT, R21, -126, PT ;  /* 0xc2fc00001500780b */ /* 0x000fe20003fce000 */
[C---:B------:R-:W-:Y:S01]  /*4b40*/  FMUL R10, R13.reuse, UR18 ;  /* 0x000000120d0a7c20 */ /* 0x040fe20008400000 */
[----:B------:R-:W-:Y:S01]  /*4b50*/  FSETP.GEU.AND P4, PT, R12, -126, PT ;  /* 0xc2fc00000c00780b */ /* 0x000fe20003f8e000 */
[----:B------:R-:W-:Y:S01]  /*4b60*/  FADD R13, -R13, R8 ;  /* 0x000000080d0d7221 */ /* 0x000fe20000000100 */
[----:B------:R-:W-:Y:S01]  /*4b70*/  FADD R8, R18, R73 ;  /* 0x0000004912087221 */ /* 0x000fe20000000000 */
[--C-:B------:R-:W-:Y:S01]  /*4b80*/  FFMA R11, R11, UR18, -R10.reuse ;  /* 0x000000120b0b7c23 */ /* 0x100fe2000800080a */
[----:B------:R-:W2:Y:S01]  /*4b90*/  MUFU.EX2 R51, R16 ;  /* 0x0000001000337308 */ /* 0x000ea20000000800 */
[----:B-1----:R-:W-:Y:S01]  /*4ba0*/  @!P3 FMUL R50, R50, R50 ;  /* 0x000000323232b220 */ /* 0x002fe20000400000 */
[--C-:B------:R-:W-:Y:S01]  /*4bb0*/  FFMA R28, R28, UR18, -R10.reuse ;  /* 0x000000121c1c7c23 */ /* 0x100fe2000800080a */
[--C-:B------:R-:W-:Y:S01]  /*4bc0*/  FFMA R25, R25, UR18, -R10.reuse ;  /* 0x0000001219197c23 */ /* 0x100fe2000800080a */
[----:B------:R-:W-:Y:S01]  /*4bd0*/  FSETP.GEU.AND P3, PT, R11, -126, PT ;  /* 0xc2fc00000b00780b */ /* 0x000fe20003f6e000 */
[--C-:B------:R-:W-:Y:S01]  /*4be0*/  FFMA R32, R32, UR18, -R10.reuse ;  /* 0x0000001220207c23 */ /* 0x100fe2000800080a */
[--C-:B------:R-:W-:Y:S01]  /*4bf0*/  FFMA R33, R33, UR18, -R10.reuse ;  /* 0x0000001221217c23 */ /* 0x100fe2000800080a */
[----:B------:R-:W-:Y:S01]  /*4c00*/  @!P6 FMUL R21, R21, 0.5 ;  /* 0x3f0000001515e820 */ /* 0x000fe20000400000 */
[--C-:B------:R-:W-:Y:S01]  /*4c10*/  FFMA R29, R29, UR18, -R10.reuse ;  /* 0x000000121d1d7c23 */ /* 0x100fe2000800080a */
[----:B---3--:R-:W-:Y:S01]  /*4c20*/  @!P5 FMUL R54, R54, R54 ;  /* 0x000000363636d220 */ /* 0x008fe20000400000 */
[----:B------:R-:W-:Y:S01]  /*4c30*/  FSETP.GEU.AND P5, PT, R28, -126, PT ;  /* 0xc2fc00001c00780b */ /* 0x000fe20003fae000 */
[----:B------:R-:W-:Y:S01]  /*4c40*/  @!P4 FMUL R12, R12, 0.5 ;  /* 0x3f0000000c0cc820 */ /* 0x000fe20000400000 */
[----:B------:R-:W1:Y:S01]  /*4c50*/  MUFU.EX2 R72, R21 ;  /* 0x0000001500487308 */ /* 0x000e620000000800 */
[--C-:B------:R-:W-:Y:S01]  /*4c60*/  FFMA R37, R37, UR18, -R10.reuse ;  /* 0x0000001225257c23 */ /* 0x100fe2000800080a */
[--C-:B------:R-:W-:Y:S01]  /*4c70*/  FFMA R36, R36, UR18, -R10.reuse ;  /* 0x0000001224247c23 */ /* 0x100fe2000800080a */
[--C-:B------:R-:W-:Y:S01]  /*4c80*/  FFMA R40, R40, UR18, -R10.reuse ;  /* 0x0000001228287c23 */ /* 0x100fe2000800080a */
[--C-:B------:R-:W-:Y:S01]  /*4c90*/  FFMA R41, R41, UR18, -R10.reuse ;  /* 0x0000001229297c23 */ /* 0x100fe2000800080a */
[----:B------:R-:W-:Y:S01]  /*4ca0*/  @!P3 FMUL R11, R11, 0.5 ;  /* 0x3f0000000b0bb820 */ /* 0x000fe20000400000 */
[----:B--2---:R-:W-:Y:S01]  /*4cb0*/  @!P2 FMUL R51, R51, R51 ;  /* 0x000000333333a220 */ /* 0x004fe20000400000 */
[----:B------:R-:W-:Y:S01]  /*4cc0*/  FSETP.GEU.AND P2, PT, R25, -126, PT ;  /* 0xc2fc00001900780b */ /* 0x000fe20003f4e000 */
[----:B------:R-:W2:Y:S01]  /*4cd0*/  MUFU.EX2 R55, R12 ;  /* 0x0000000c00377308 */ /* 0x000ea20000000800 */
[--C-:B------:R-:W-:Y:S01]  /*4ce0*/  FFMA R44, R44, UR18, -R10.reuse ;  /* 0x000000122c2c7c23 */ /* 0x100fe2000800080a */
[--C-:B------:R-:W-:Y:S01]  /*4cf0*/  FFMA R45, R45, UR18, -R10.reuse ;  /* 0x000000122d2d7c23 */ /* 0x100fe2000800080a */
[----:B------:R-:W-:Y:S01]  /*4d00*/  @!P5 FMUL R28, R28, 0.5 ;  /* 0x3f0000001c1cd820 */ /* 0x000fe20000400000 */
[--C-:B------:R-:W-:Y:S01]  /*4d10*/  FFMA R48, R48, UR18, -R10.reuse ;  /* 0x0000001230307c23 */ /* 0x100fe2000800080a */
[--C-:B------:R-:W-:Y:S01]  /*4d20*/  FFMA R49, R49, UR18, -R10.reuse ;  /* 0x0000001231317c23 */ /* 0x100fe2000800080a */
[--C-:B------:R-:W-:Y:S01]  /*4d30*/  FFMA R52, R52, UR18, -R10.reuse ;  /* 0x0000001234347c23 */ /* 0x100fe2000800080a */
[----:B------:R-:W-:Y:S01]  /*4d40*/  FFMA R10, R53, UR18, -R10 ;  /* 0x00000012350a7c23 */ /* 0x000fe2000800080a */
[----:B------:R-:W3:Y:S01]  /*4d50*/  MUFU.EX2 R24, R11 ;  /* 0x0000000b00187308 */ /* 0x000ee20000000800 */
[----:B-1----:R-:W-:Y:S01]  /*4d60*/  @!P6 FMUL R72, R72, R72 ;  /* 0x000000484848e220 */ /* 0x002fe20000400000 */
[----:B------:R-:W-:Y:S01]  /*4d70*/  FSETP.GEU.AND P6, PT, R32, -126, PT ;  /* 0xc2fc00002000780b */ /* 0x000fe20003fce000 */
[----:B------:R-:W-:Y:S01]  /*4d80*/  FMUL R13, R13, UR18 ;  /* 0x000000120d0d7c20 */ /* 0x000fe20008400000 */
[----:B------:R-:W-:Y:S01]  /*4d90*/  @!P2 FMUL R25, R25, 0.5 ;  /* 0x3f0000001919a820 */ /* 0x000fe20000400000 */
[----:B------:R-:W-:Y:S01]  /*4da0*/  FADD R23, R22, R51 ;  /* 0x0000003316177221 */ /* 0x000fe20000000000 */
[----:B------:R-:W-:Y:S01]  /*4db0*/  FADD R16, R20, R47 ;  /* 0x0000002f14107221 */ /* 0x000fe20000000000 */
[----:B------:R-:W-:Y:S01]  /*4dc0*/  FADD R27, R43, R72 ;  /* 0x000000482b1b7221 */ /* 0x000fe20000000000 */
[----:B------:R-:W1:Y:S01]  /*4dd0*/  MUFU.EX2 R26, R28 ;  /* 0x0000001c001a7308 */ /* 0x000e620000000800 */
[----:B--2---:R-:W-:Y:S01]  /*4de0*/  @!P4 FMUL R55, R55, R55 ;  /* 0x000000373737c220 */ /* 0x004fe20000400000 */
[----:B------:R-:W-:-:S05]  /*4df0*/  FSETP.GEU.AND P4, PT, R29, -126, PT ;  /* 0xc2fc00001d00780b */ /* 0x000fca0003f8e000 */
[----:B------:R-:W-:Y:S01]  /*4e00*/  @!P6 FMUL R32, R32, 0.5 ;  /* 0x3f0000002020e820 */ /* 0x000fe20000400000 */
[----:B------:R2:W4:Y:S01]  /*4e10*/  MUFU.EX2 R15, R25 ;  /* 0x00000019000f7308 */ /* 0x0005220000000800 */
[----:B---3--:R-:W-:Y:S01]  /*4e20*/  @!P3 FMUL R24, R24, R24 ;  /* 0x000000181818b220 */ /* 0x008fe20000400000 */
[----:B------:R-:W-:-:S05]  /*4e30*/  FSETP.GEU.AND P3, PT, R33, -126, PT ;  /* 0xc2fc00002100780b */ /* 0x000fca0003f6e000 */
[----:B------:R-:W-:Y:S01]  /*4e40*/  @!P4 FMUL R29, R29, 0.5 ;  /* 0x3f0000001d1dc820 */ /* 0x000fe20000400000 */
[----:B------:R-:W3:Y:S01]  /*4e50*/  MUFU.EX2 R32, R32 ;  /* 0x0000002000207308 */ /* 0x000ee20000000800 */
[----:B-1----:R-:W-:Y:S01]  /*4e60*/  @!P5 FMUL R26, R26, R26 ;  /* 0x0000001a1a1ad220 */ /* 0x002fe20000400000 */
[----:B------:R-:W-:Y:S01]  /*4e70*/  FSETP.GEU.AND P5, PT, R37, -126, PT ;  /* 0xc2fc00002500780b */ /* 0x000fe20003fae000 */
[----:B--2---:R-:W-:-:S04]  /*4e80*/  FADD R25, R42, R55 ;  /* 0x000000372a197221 */ /* 0x004fc80000000000 */
[----:B------:R-:W-:Y:S01]  /*4e90*/  @!P3 FMUL R33, R33, 0.5 ;  /* 0x3f0000002121b820 */ /* 0x000fe20000400000 */
[----:B------:R-:W1:Y:S01]  /*4ea0*/  MUFU.EX2 R11, R29 ;  /* 0x0000001d000b7308 */ /* 0x000e620000000800 */
[----:B----4-:R-:W-:Y:S01]  /*4eb0*/  @!P2 FMUL R15, R15, R15 ;  /* 0x0000000f0f0fa220 */ /* 0x010fe20000400000 */
        /* <DEDUP_REMOVED lines=18> */
[----:B------:R3:W4:Y:S01]  /*4fe0*/  MUFU.EX2 R17, R40 ;  /* 0x0000002800117308 */ /* 0x0007220000000800 */
[----:B-1----:R-:W-:Y:S01]  /*4ff0*/  @!P2 FMUL R30, R30, R30 ;  /* 0x0000001e1e1ea220 */ /* 0x002fe20000400000 */
[----:B------:R-:W-:-:S05]  /*5000*/  FSETP.GEU.AND P2, PT, R45, -126, PT ;  /* 0xc2fc00002d00780b */ /* 0x000fca0003f4e000 */
[----:B------:R-:W-:Y:S01]  /*5010*/  @!P5 FMUL R48, R48, 0.5 ;  /* 0x3f0000003030d820 */ /* 0x000fe20000400000 */
[----:B------:R-:W1:Y:S01]  /*5020*/  MUFU.EX2 R19, R44 ;  /* 0x0000002c00137308 */ /* 0x000e620000000800 */
[----:B--2---:R-:W-:Y:S01]  /*5030*/  @!P6 FMUL R12, R12, R12 ;  /* 0x0000000c0c0ce220 */ /* 0x004fe20000400000 */
[----:B------:R-:W-:Y:S01]  /*5040*/  FSETP.GEU.AND P6, PT, R52, -126, PT ;  /* 0xc2fc00003400780b */ /* 0x000fe20003fce000 */
[----:B---3--:R-:W-:Y:S01]  /*5050*/  FADD R40, R8, R23 ;  /* 0x0000001708287221 */ /* 0x008fe20000000000 */
[----:B------:R-:W-:Y:S01]  /*5060*/  FADD R8, R31, R46 ;  /* 0x0000002e1f087221 */ /* 0x000fe20000000000 */
[----:B------:R-:W-:Y:S02]  /*5070*/  FADD R23, R39, R54 ;  /* 0x0000003627177221 */ /* 0x000fe40000000000 */
[----:B------:R-:W-:Y:S01]  /*5080*/  @!P2 FMUL R45, R45, 0.5 ;  /* 0x3f0000002d2da820 */ /* 0x000fe20000400000 */
[----:B------:R-:W2:Y:S01]  /*5090*/  MUFU.EX2 R21, R48 ;  /* 0x0000003000157308 */ /* 0x000ea20000000800 */
[----:B----4-:R-:W-:Y:S01]  /*50a0*/  @!P4 FMUL R17, R17, R17 ;  /* 0x000000111111c220 */ /* 0x010fe20000400000 */
[----:B------:R-:W-:Y:S01]  /*50b0*/  FSETP.GEU.AND P4, PT, R49, -126, PT ;  /* 0xc2fc00003100780b */ /* 0x000fe20003f8e000 */
[----:B------:R-:W-:-:S02]  /*50c0*/  FADD R41, R8, R23 ;  /* 0x0000001708297221 */ /* 0x000fc40000000000 */
[----:B------:R-:W-:Y:S01]  /*50d0*/  FADD R8, R24, R17 ;  /* 0x0000001118087221 */ /* 0x000fe20000000000 */
[----:B------:R-:W-:Y:S01]  /*50e0*/  F2FP.BF16.F32.PACK_AB R24, R15, R24 ;  /* 0x000000180f18723e */ /* 0x000fe200000010ff */
        /* <DEDUP_REMOVED lines=8> */
[----:B---3--:R-:W-:Y:S02]  /*5170*/  FADD R45, R16, R25 ;  /* 0x00000019102d7221 */ /* 0x008fe40000000000 */
[----:B------:R-:W-:Y:S02]  /*5180*/  FADD R23, R32, R21 ;  /* 0x0000001520177221 */ /* 0x000fe40000000000 */
[----:B------:R-:W-:Y:S01]  /*5190*/  @!P3 FMUL R10, R10, 0.5 ;  /* 0x3f0000000a0ab820 */ /* 0x000fe20000400000 */
[----:B------:R-:W2:Y:S01]  /*51a0*/  MUFU.EX2 R36, R49 ;  /* 0x0000003100247308 */ /* 0x000ea20000000800 */
[----:B----4-:R-:W-:Y:S01]  /*51b0*/  @!P2 FMUL R34, R34, R34 ;  /* 0x000000222222a220 */ /* 0x010fe20000400000 */
[----:B------:R-:W-:Y:S01]  /*51c0*/  FSETP.GEU.AND P2, PT, R14, -126, PT ;  /* 0xc2fc00000e00780b */ /* 0x000fe20003f4e000 */
[----:B------:R-:W-:Y:S01]  /*51d0*/  FADD R8, R8, R23 ;  /* 0x0000001708087221 */ /* 0x000fe20000000000 */
[----:B------:R-:W-:Y:S01]  /*51e0*/  FADD R40, R40, R45 ;  /* 0x0000002d28287221 */ /* 0x000fe20000000000 */
[----:B------:R-:W-:Y:S01]  /*51f0*/  FADD R16, R11, R34 ;  /* 0x000000220b107221 */ /* 0x000fe20000000000 */
[----:B------:R-:W-:Y:S01]  /*5200*/  F2FP.BF16.F32.PACK_AB R34, R34, R19 ;  /* 0x000000132222723e */ /* 0x000fe200000010ff */
[----:B------:R-:W-:Y:S01]  /*5210*/  @!P5 FMUL R13, R13, 0.5 ;  /* 0x3f0000000d0dd820 */ /* 0x000fe20000400000 */
[----:B------:R3:W4:Y:S01]  /*5220*/  MUFU.EX2 R38, R10 ;  /* 0x0000000a00267308 */ /* 0x0007220000000800 */
[----:B-1----:R-:W-:-:S06]  /*5230*/  @!P6 FMUL R9, R9, R9 ;  /* 0x000000090909e220 */ /* 0x002fcc0000400000 */
[----:B------:R-:W-:Y:S01]  /*5240*/  @!P2 FMUL R14, R14, 0.5 ;  /* 0x3f0000000e0ea820 */ /* 0x000fe20000400000 */
[----:B------:R-:W1:Y:S01]  /*5250*/  MUFU.EX2 R13, R13 ;  /* 0x0000000d000d7308 */ /* 0x000e620000000800 */
[----:B---3--:R-:W-:Y:S01]  /*5260*/  FADD R10, R35, R50 ;  /* 0x00000032230a7221 */ /* 0x008fe20000000000 */
[----:B--2---:R-:W-:-:S03]  /*5270*/  @!P4 FMUL R36, R36, R36 ;  /* 0x000000242424c220 */ /* 0x004fc60000400000 */
[----:B------:R-:W-:Y:S01]  /*5280*/  FADD R44, R10, R27 ;  /* 0x0000001b0a2c7221 */ /* 0x000fe20000000000 */
[----:B------:R-:W-:Y:S01]  /*5290*/  FADD R10, R15, R12 ;  /* 0x0000000c0f0a7221 */ /* 0x000fe20000000000 */
[----:B------:R-:W-:Y:S01]  /*52a0*/  FADD R25, R33, R36 ;  /* 0x0000002421197221 */ /* 0x000fe20000000000 */
[----:B------:R2:W3:Y:S01]  /*52b0*/  MUFU.EX2 R28, R14 ;  /* 0x0000000e001c7308 */ /* 0x0004e20000000800 */
[----:B----4-:R-:W-:Y:S01]  /*52c0*/  @!P3 FMUL R38, R38, R38 ;  /* 0x000000262626b220 */ /* 0x010fe20000400000 */
[----:B------:R-:W-:Y:S01]  /*52d0*/  FADD R27, R30, R9 ;  /* 0x000000091e1b7221 */ /* 0x000fe20000000000 */
[----:B------:R-:W-:Y:S01]  /*52e0*/  FADD R10, R10, R25 ;  /* 0x000000190a0a7221 */ /* 0x000fe20000000000 */
[----:B------:R-:W-:Y:S01]  /*52f0*/  FADD R41, R41, R44 ;  /* 0x0000002c29297221 */ /* 0x000fe20000000000 */
[----:B------:R-:W-:Y:S01]  /*5300*/  FADD R29, R37, R38 ;  /* 0x00000026251d7221 */ /* 0x000fe20000000000 */
[----:B------:R-:W-:Y:S02]  /*5310*/  F2FP.BF16.F32.PACK_AB R25, R31, R18 ;  /* 0x000000121f19723e */ /* 0x000fe400000010ff */
[----:B------:R-:W-:Y:S01]  /*5320*/  FADD R41, R40, R41 ;  /* 0x0000002928297221 */ /* 0x000fe20000000000 */
[----:B--2---:R-:W-:Y:S01]  /*5330*/  FADD R14, R26, R19 ;  /* 0x000000131a0e7221 */ /* 0x004fe20000000000 */
[----:B------:R-:W-:Y:S01]  /*5340*/  FADD R29, R16, R29 ;  /* 0x0000001d101d7221 */ /* 0x000fe20000000000 */
[----:B-1----:R-:W-:Y:S01]  /*5350*/  @!P5 FMUL R13, R13, R13 ;  /* 0x0000000d0d0dd220 */ /* 0x002fe20000400000 */
[----:B------:R-:W-:Y:S01]  /*5360*/  F2FP.BF16.F32.PACK_AB R30, R37, R30 ;  /* 0x0000001e251e723e */ /* 0x000fe200000010ff */
[----:B------:R-:W-:Y:S01]  /*5370*/  FADD R27, R14, R27 ;  /* 0x0000001b0e1b7221 */ /* 0x000fe20000000000 */
[----:B------:R-:W-:Y:S01]  /*5380*/  FADD R29, R10, R29 ;  /* 0x0000001d0a1d7221 */ /* 0x000fe20000000000 */
[----:B------:R-:W-:Y:S01]  /*5390*/  SHF.L.U32 R10, R7, 0x1f, RZ ;  /* 0x0000001f070a7819 */ /* 0x000fe200000006ff */
[----:B------:R-:W-:Y:S01]  /*53a0*/  FMUL R56, R56, R13 ;  /* 0x0000000d38387220 */ /* 0x000fe20000400000 */
[----:B------:R-:W-:Y:S01]  /*53b0*/  FADD R8, R8, R27 ;  /* 0x0000001b08087221 */ /* 0x000fe20000000000 */
[----:B---3--:R-:W-:Y:S01]  /*53c0*/  @!P2 FMUL R28, R28, R28 ;  /* 0x0000001c1c1ca220 */ /* 0x008fe20000400000 */
[----:B------:R1:W2:Y:S01]  /*53d0*/  SYNCS.PHASECHK.TRANS64.TRYWAIT P2, [UR6+0x7000], R10 ;  /* 0x0070000aff0075a7 */ /* 0x0002a20008040146 */
[----:B------:R-:W-:Y:S01]  /*53e0*/  F2FP.BF16.F32.PACK_AB R27, R35, R20 ;  /* 0x00000014231b723e */ /* 0x000fe200000010ff */
[----:B------:R-:W-:Y:S01]  /*53f0*/  FADD R8, R8, R29 ;  /* 0x0000001d08087221 */ /* 0x000fe20000000000 */
[----:B------:R-:W-:Y:S01]  /*5400*/  FFMA R5, R28, R5, R41 ;  /* 0x000000051c057223 */ /* 0x000fe20000000029 */
        /* <DEDUP_REMOVED lines=8> */
[----:B------:R-:W-:Y:S01]  /*5490*/  F2FP.BF16.F32.PACK_AB R28, R33, R32 ;  /* 0x00000020211c723e */ /* 0x000fe200000010ff */
[----:B------:R-:W-:Y:S01]  /*54a0*/  FFMA R2, R13, R2, R8 ;  /* 0x000000020d027223 */ /* 0x000fe20000000008 */
[----:B------:R-:W-:Y:S01]  /*54b0*/  F2FP.BF16.F32.PACK_AB R29, R39, R22 ;  /* 0x00000016271d723e */ /* 0x000fe200000010ff */
        /* <DEDUP_REMOVED lines=10> */
[----:B------:R-:W-:Y:S02]  /*5560*/  F2FP.BF16.F32.PACK_AB R33, R46, R73 ;  /* 0x000000492e21723e */ /* 0x000fe400000010ff */
[----:B------:R-:W-:Y:S02]  /*5570*/  F2FP.BF16.F32.PACK_AB R35, R50, R47 ;  /* 0x0000002f3223723e */ /* 0x000fe400000010ff */
[----:B------:R-:W-:Y:S02]  /*5580*/  F2FP.BF16.F32.PACK_AB R36, R36, R21 ;  /* 0x000000152424723e */ /* 0x000fe400000010ff */
[----:B------:R-:W-:-:S02]  /*5590*/  F2FP.BF16.F32.PACK_AB R37, R54, R51 ;  /* 0x000000333625723e */ /* 0x000fc400000010ff */
[----:B------:R-:W-:Y:S01]  /*55a0*/  F2FP.BF16.F32.PACK_AB R38, R38, R9 ;  /* 0x000000092626723e */ /* 0x000fe200000010ff */
[----:B-1----:R-:W-:Y:S06]  /*55b0*/  @!P0 BRA `(.L_x_39) ;  /* 0x0000000000048947 */ /* 0x002fec0003800000 */
[----:B------:R-:W-:Y:S01]  /*55c0*/  BPT.TRAP 0x1 ;  /* 0x000000040000795c */ /* 0x000fe20000300000 */
.L_x_39:
[----:B--2---:R-:W-:Y:S05]  /*55d0*/  @P2 BRA `(.L_x_40) ;  /* 0x0000000000082947 */ /* 0x004fea0003800000 */
[----:B------:R-:W1:Y:S02]  /*55e0*/  SYNCS.PHASECHK.TRANS64.TRYWAIT P2, [UR6+0x7000], R10 ;  /* 0x0070000aff0075a7 */ /* 0x000e640008040146 */
[----:B-1----:R-:W-:Y:S05]  /*55f0*/  @!P2 BRA `(.L_x_41) ;  /* 0x000000240080a947 */ /* 0x002fea0003800000 */
.L_x_40:
        /* <DEDUP_REMOVED lines=23> */
.L_x_42:
[----:B------:R-:W-:-:S04]  /*5770*/  ULEA UR6, UR13, UR37, 0x3 ;  /* 0x000000250d067291 */ /* 0x000fc8000f8e183f */
[----:B------:R-:W-:-:S04]  /*5780*/  UIADD3 UR6, UR6, 0x7028, URZ ;  /* 0x0000702806067890 */ /* 0x000fc8000fffe03f */
[----:B------:R-:W-:-:S09]  /*5790*/  UPRMT UR6, URZ, 0x654, UR6 ;  /* 0x000006543f067896 */ /* 0x000fd20008000006 */
[----:B------:R-:W-:Y:S01]  /*57a0*/  SYNCS.ARRIVE.TRANS64.RED.A1T0 RZ, [UR6], RZ ;  /* 0x000000ffffff79a7 */ /* 0x000fe20008100406 */
[----:B------:R-:W-:Y:S05]  /*57b0*/  @P1 BRA `(.L_x_43) ;  /* 0x0000000000041947 */ /* 0x000fea0003800000 */
[----:B------:R-:W-:Y:S01]  /*57c0*/  BPT.TRAP 0x1 ;  /* 0x000000040000795c */ /* 0x000fe20000300000 */
.L_x_43:
[----:B------:R-:W-:-:S04]  /*57d0*/  UIADD3 UR13, UR13, 0x1, URZ ;  /* 0x000000010d0d7890 */ /* 0x000fc8000fffe03f */
[----:B------:R-:W-:-:S04]  /*57e0*/  UISETP.NE.AND UP0, UPT, UR13, 0x5, UPT ;  /* 0x000000050d00788c */ /* 0x000fc8000bf05270 */
[----:B------:R-:W-:Y:S01]  /*57f0*/  USEL UR13, UR13, URZ, UP0 ;  /* 0x0000003f0d0d7287 */ /* 0x000fe20008000000 */
[----:B------:R-:W-:Y:S11]  /*5800*/  @!P0 BRA `(.L_x_44) ;  /* 0x0000000000048947 */ /* 0x000ff60003800000 */
[----:B------:R-:W-:Y:S01]  /*5810*/  BPT.TRAP 0x1 ;  /* 0x000000040000795c */ /* 0x000fe20000300000 */
.L_x_44:
[----:B------:R-:W-:-:S04]  /*5820*/  ULEA UR6, UR13, UR37, 0x3 ;  /* 0x000000250d067291 */ /* 0x000fc8000f8e183f */
[----:B------:R-:W-:-:S04]  /*5830*/  UIADD3 UR6, UR6, 0x7028, URZ ;  /* 0x0000702806067890 */ /* 0x000fc8000fffe03f */
[----:B------:R-:W-:-:S09]  /*5840*/  UPRMT UR6, URZ, 0x654, UR6 ;  /* 0x000006543f067896 */ /* 0x000fd20008000006 */
[----:B------:R-:W-:Y:S01]  /*5850*/  SYNCS.ARRIVE.TRANS64.RED.A1T0 RZ, [UR6], RZ ;  /* 0x000000ffffff79a7 */ /* 0x000fe20008100406 */
[----:B------:R-:W-:Y:S05]  /*5860*/  @P1 BRA `(.L_x_45) ;  /* 0x0000000000041947 */ /* 0x000fea0003800000 */
[----:B------:R-:W-:Y:S01]  /*5870*/  BPT.TRAP 0x1 ;  /* 0x000000040000795c */ /* 0x000fe20000300000 */
.L_x_45:
[----:B------:R-:W-:Y:S01]  /*5880*/  UIADD3 UR15, UR15, 0x1, URZ ;  /* 0x000000010f0f7890 */ /* 0x000fe2000fffe03f */
[C---:B------:R-:W-:Y:S01]  /*5890*/  ISETP.GT.AND P2, PT, R3.reuse, 0x1, PT ;  /* 0x000000010300780c */ /* 0x040fe20003f44270 */
[----:B------:R-:W-:Y:S01]  /*58a0*/  UIADD3 UR13, UR13, 0x1, URZ ;  /* 0x000000010d0d7890 */ /* 0x000fe2000fffe03f */
[----:B------:R-:W-:Y:S01]  /*58b0*/  VIADD R3, R3, 0xffffffff ;  /* 0xffffffff03037836 */ /* 0x000fe20000000000 */
[----:B------:R-:W-:Y:S01]  /*58c0*/  UISETP.NE.AND UP1, UPT, UR15, 0x5, UPT ;  /* 0x000000050f00788c */ /* 0x000fe2000bf25270 */
[----:B------:R-:W-:Y:S01]  /*58d0*/  VIADD R0, R0, 0x40 ;  /* 0x0000004000007836 */ /* 0x000fe20000000000 */
[----:B------:R-:W-:Y:S01]  /*58e0*/  UISETP.NE.AND UP0, UPT, UR13, 0x5, UPT ;  /* 0x000000050d00788c */ /* 0x000fe2000bf05270 */
[----:B------:R-:W-:Y:S01]  /*58f0*/  IMAD.MOV.U32 R8, RZ, RZ, R4 ;  /* 0x000000ffff087224 */ /* 0x000fe200078e0004 */
[----:B------:R-:W-:Y:S01]  /*5900*/  USEL UR6, URZ, 0x1, UP1 ;  /* 0x000000013f067887 */ /* 0x000fe20008800000 */
[----:B-1----:R-:W-:Y:S01]  /*5910*/  MOV R9, R6 ;  /* 0x0000000600097202 */ /* 0x002fe20000000f00 */
[----:B------:R-:W-:-:S02]  /*5920*/  USEL UR13, UR13, URZ, UP0 ;  /* 0x0000003f0d0d7287 */ /* 0x000fc40008000000 */
[----:B------:R-:W-:Y:S02]  /*5930*/  USEL UR15, UR15, URZ, UP1 ;  /* 0x0000003f0f0f7287 */ /* 0x000fe40008800000 */
[----:B------:R-:W-:Y:S01]  /*5940*/  LOP3.LUT R7, R7, UR6, RZ, 0x3c, !PT ;  /* 0x0000000607077c12 */ /* 0x000fe2000f8e3cff */
[----:B------:R-:W-:Y:S09]  /*5950*/  @P2 BRA `(.L_x_46) ;  /* 0xffffffe400442947 */ /* 0x000ff2000383ffff */
.L_x_35:
[----:B------:R-:W1:Y:S01]  /*5960*/  SHFL.BFLY PT, R3, R2, 0x1, 0x1f ;  /* 0x0c201f0002037f89 */ /* 0x000e6200000e0000 */
[----:B------:R-:W-:Y:S01]  /*5970*/  BSSY B0, `(.L_x_47) ;  /* 0x0000023000007945 */ /* 0x000fe20003800000 */
[----:B------:R-:W-:Y:S01]  /*5980*/  IMAD.MOV.U32 R9, RZ, RZ, 0x7f800000 ;  /* 0x7f800000ff097424 */ /* 0x000fe200078e00ff */
[----:B------:R-:W-:Y:S01]  /*5990*/  MOV R11, 0x7f800000 ;  /* 0x7f800000000b7802 */ /* 0x000fe20000000f00 */
[----:B------:R-:W2:Y:S01]  /*59a0*/  SHFL.BFLY PT, R0, R5, 0x1, 0x1f ;  /* 0x0c201f0005007f89 */ /* 0x000ea200000e0000 */
[----:B-1----:R-:W-:Y:S01]  /*59b0*/  FADD R3, R3, R2 ;  /* 0x0000000203037221 */ /* 0x002fe20000000000 */
[----:B--2---:R-:W-:-:S04]  /*59c0*/  FADD R16, R0, R5 ;  /* 0x0000000500107221 */ /* 0x004fc80000000000 */
[----:B------:R-:W1:Y:S01]  /*59d0*/  SHFL.BFLY PT, R8, R3, 0x2, 0x1f ;  /* 0x0c401f0003087f89 */ /* 0x000e6200000e0000 */
[----:B------:R-:W-:-:S03]  /*59e0*/  IMAD.MOV.U32 R0, RZ, RZ, 0x3f800000 ;  /* 0x3f800000ff007424 */ /* 0x000fc600078e00ff */
[----:B------:R-:W2:Y:S01]  /*59f0*/  SHFL.BFLY PT, R17, R16, 0x2, 0x1f ;  /* 0x0c401f0010117f89 */ /* 0x000ea200000e0000 */
[C---:B-1----:R-:W-:Y:S01]  /*5a00*/  FSETP.NE.AND P0, PT, R3.reuse, -R8, PT ;  /* 0x800000080300720b */ /* 0x042fe20003f05000 */
[----:B------:R-:W-:Y:S01]  /*5a10*/  FADD R5, R3, R8 ;  /* 0x0000000803057221 */ /* 0x000fe20000000000 */
[----:B------:R-:W-:Y:S02]  /*5a20*/  IMAD.MOV.U32 R8, RZ, RZ, 0x3f800000 ;  /* 0x3f800000ff087424 */ /* 0x000fe400078e00ff */
[----:B--2---:R-:W-:-:S09]  /*5a30*/  FADD R7, R16, R17 ;  /* 0x0000001110077221 */ /* 0x004fd20000000000 */
[----:B------:R-:W-:Y:S05]  /*5a40*/  @!P0 BRA `(.L_x_48) ;  /* 0x0000000000548947 */ /* 0x000fea0003800000 */
[----:B------:R-:W-:Y:S01]  /*5a50*/  VIADD R0, R5, 0x1800000 ;  /* 0x0180000005007836 */ /* 0x000fe20000000000 */
[----:B------:R-:W-:Y:S04]  /*5a60*/  BSSY B1, `(.L_x_49) ;  /* 0x000000c000017945 */ /* 0x000fe80003800000 */
[----:B------:R-:W-:-:S04]  /*5a70*/  LOP3.LUT R0, R0, 0x7f800000, RZ, 0xc0, !PT ;  /* 0x7f80000000007812 */ /* 0x000fc800078ec0ff */
[----:B------:R-:W-:-:S13]  /*5a80*/  ISETP.GT.U32.AND P0, PT, R0, 0x1ffffff, PT ;  /* 0x01ffffff0000780c */ /* 0x000fda0003f04070 */
[----:B------:R-:W-:Y:S05]  /*5a90*/  @P0 BRA `(.L_x_50) ;  /* 0x0000000000100947 */ /* 0x000fea0003800000 */
[----:B------:R-:W-:Y:S01]  /*5aa0*/  IMAD.MOV.U32 R2, RZ, RZ, R5 ;  /* 0x000000ffff027224 */ /* 0x000fe200078e0005 */
[----:B------:R-:W-:-:S07]  /*5ab0*/  MOV R15, 0x5ad0 ;  /* 0x00005ad0000f7802 */ /* 0x000fce0000000f00 */
[----:B------:R-:W-:Y:S05]  /*5ac0*/  CALL.REL.NOINC `($__internal_0_$__cuda_sm20_rcp_rn_f32_slowpath) ;  /* 0x0000002000f47944 */ /* 0x000fea0003c00000 */
[----:B------:R-:W-:Y:S05]  /*5ad0*/  BRA `(.L_x_51) ;  /* 0x0000000000107947 */ /* 0x000fea0003800000 */
.L_x_50:
[----:B------:R-:W1:Y:S02]  /*5ae0*/  MUFU.RCP R0, R5 ;  /* 0x0000000500007308 */ /* 0x000e640000001000 */
[----:B-1----:R-:W-:-:S04]  /*5af0*/  FFMA R2, R5, R0, -1 ;  /* 0xbf80000005027423 */ /* 0x002fc80000000000 */
[----:B------:R-:W-:-:S04]  /*5b00*/  FADD.FTZ R3, -R2, -RZ ;  /* 0x800000ff02037221 */ /* 0x000fc80000010100 */
[----:B------:R-:W-:-:S07]  /*5b10*/  FFMA R0, R0, R3, R0 ;  /* 0x0000000300007223 */ /* 0x000fce0000000000 */
.L_x_51:
[----:B------:R-:W-:Y:S05]  /*5b20*/  BSYNC B1 ;  /* 0x0000000000017941 */ /* 0x000fea0003800000 */
.L_x_49:
[----:B------:R-:W-:Y:S01]  /*5b30*/  FSETP.GEU.AND P0, PT, |R5|, 1.175494350822287508e-38, PT ;  /* 0x008000000500780b */ /* 0x000fe20003f0e200 */
[----:B------:R-:W-:-:S12]  /*5b40*/  ULDC UR4, c[0x0][0x600] ;  /* 0x0001800000047ab9 */ /* 0x000fd80000000800 */
[----:B------:R-:W-:-:S04]  /*5b50*/  @!P0 FMUL R5, R5, 16777216 ;  /* 0x4b80000005058820 */ /* 0x000fc80000400000 */
[----:B------:R-:W1:Y:S02]  /*5b60*/  MUFU.LG2 R2, R5 ;  /* 0x0000000500027308 */ /* 0x000e640000000c00 */
[----:B-1----:R-:W-:-:S04]  /*5b70*/  @!P0 FADD R2, R2, -24 ;  /* 0xc1c0000002028421 */ /* 0x002fc80000000000 */
[----:B------:R-:W-:-:S04]  /*5b80*/  FMUL R11, R2, 0.69314718246459960938 ;  /* 0x3f317218020b7820 */ /* 0x000fc80000400000 */
[----:B------:R-:W-:-:S07]  /*5b90*/  FFMA R11, R4, UR4, R11 ;  /* 0x00000004040b7c23 */ /* 0x000fce000800000b */
.L_x_48:
[----:B------:R-:W-:Y:S05]  /*5ba0*/  BSYNC B0 ;  /* 0x0000000000007941 */ /* 0x000fea0003800000 */
.L_x_47:
[----:B------:R-:W-:Y:S01]  /*5bb0*/  FSETP.NE.AND P0, PT, R16, -R17, PT ;  /* 0x800000111000720b */ /* 0x000fe20003f05000 */
[----:B------:R-:W-:Y:S01]  /*5bc0*/  ULDC UR4, c[0x0][0x608] ;  /* 0x0001820000047ab9 */ /* 0x000fe20000000800 */
[----:B------:R-:W-:Y:S01]  /*5bd0*/  BSSY B0, `(.L_x_52) ;  /* 0x0000021000007945 */ /* 0x000fe20003800000 */
[----:B------:R-:W-:-:S04]  /*5be0*/  FMUL R0, R0, UR4 ;  /* 0x0000000400007c20 */ /* 0x000fc80008400000 */
        /* <DEDUP_REMOVED lines=8> */
[----:B------:R-:W-:Y:S06]  /*5c70*/  @!P0 BRA `(.L_x_53) ;  /* 0x0000000000588947 */ /* 0x000fec0003800000 */
[----:B------:R-:W-:Y:S01]  /*5c80*/  VIADD R0, R7, 0x1800000 ;  /* 0x0180000007007836 */ /* 0x000fe20000000000 */
[----:B------:R-:W-:Y:S04]  /*5c90*/  BSSY B1, `(.L_x_54) ;  /* 0x000000d000017945 */ /* 0x000fe80003800000 */
[----:B------:R-:W-:-:S04]  /*5ca0*/  LOP3.LUT R0, R0, 0x7f800000, RZ, 0xc0, !PT ;  /* 0x7f80000000007812 */ /* 0x000fc800078ec0ff */
[----:B------:R-:W-:-:S13]  /*5cb0*/  ISETP.GT.U32.AND P0, PT, R0, 0x1ffffff, PT ;  /* 0x01ffffff0000780c */ /* 0x000fda0003f04070 */
[----:B------:R-:W-:Y:S05]  /*5cc0*/  @P0 BRA `(.L_x_55) ;  /* 0x0000000000140947 */ /* 0x000fea0003800000 */
[----:B------:R-:W-:Y:S02]  /*5cd0*/  MOV R2, R7 ;  /* 0x0000000700027202 */ /* 0x000fe40000000f00 */
[----:B------:R-:W-:-:S07]  /*5ce0*/  MOV R15, 0x5d00 ;  /* 0x00005d00000f7802 */ /* 0x000fce0000000f00 */
[----:B------:R-:W-:Y:S05]  /*5cf0*/  CALL.REL.NOINC `($__internal_0_$__cuda_sm20_rcp_rn_f32_slowpath) ;  /* 0x0000002000687944 */ /* 0x000fea0003c00000 */
[----:B------:R-:W-:Y:S01]  /*5d00*/  IMAD.MOV.U32 R8, RZ, RZ, R0 ;  /* 0x000000ffff087224 */ /* 0x000fe200078e0000 */
[----:B------:R-:W-:Y:S06]  /*5d10*/  BRA `(.L_x_56) ;  /* 0x0000000000107947 */ /* 0x000fec0003800000 */
.L_x_55:
[----:B------:R-:W1:Y:S02]  /*5d20*/  MUFU.RCP R8, R7 ;  /* 0x0000000700087308 */ /* 0x000e640000001000 */
[----:B-1----:R-:W-:-:S04]  /*5d30*/  FFMA R0, R7, R8, -1 ;  /* 0xbf80000007007423 */ /* 0x002fc80000000008 */
[----:B------:R-:W-:-:S04]  /*5d40*/  FADD.FTZ R3, -R0, -RZ ;  /* 0x800000ff00037221 */ /* 0x000fc80000010100 */
[----:B------:R-:W-:-:S07]  /*5d50*/  FFMA R8, R8, R3, R8 ;  /* 0x0000000308087223 */ /* 0x000fce0000000008 */
.L_x_56:
[----:B------:R-:W-:Y:S05]  /*5d60*/  BSYNC B1 ;  /* 0x0000000000017941 */ /* 0x000fea0003800000 */
.L_x_54:
[----:B------:R-:W-:Y:S01]  /*5d70*/  FSETP.GEU.AND P0, PT, |R7|, 1.175494350822287508e-38, PT ;  /* 0x008000000700780b */ /* 0x000fe20003f0e200 */
[----:B------:R-:W-:-:S12]  /*5d80*/  ULDC UR4, c[0x0][0x600] ;  /* 0x0001800000047ab9 */ /* 0x000fd80000000800 */
[----:B------:R-:W-:-:S04]  /*5d90*/  @!P0 FMUL R7, R7, 16777216 ;  /* 0x4b80000007078820 */ /* 0x000fc80000400000 */
[----:B------:R-:W1:Y:S02]  /*5da0*/  MUFU.LG2 R0, R7 ;  /* 0x0000000700007308 */ /* 0x000e640000000c00 */
[----:B-1----:R-:W-:-:S04]  /*5db0*/  @!P0 FADD R0, R0, -24 ;  /* 0xc1c0000000008421 */ /* 0x002fc80000000000 */
[----:B------:R-:W-:-:S04]  /*5dc0*/  FMUL R9, R0, 0.69314718246459960938 ;  /* 0x3f31721800097820 */ /* 0x000fc80000400000 */
[----:B------:R-:W-:-:S07]  /*5dd0*/  FFMA R9, R6, UR4, R9 ;  /* 0x0000000406097c23 */ /* 0x000fce0008000009 */
.L_x_53:
[----:B------:R-:W-:Y:S05]  /*5de0*/  BSYNC B0 ;  /* 0x0000000000007941 */ /* 0x000fea0003800000 */
.L_x_52:
[----:B------:R-:W-:Y:S01]  /*5df0*/  UISETP.NE.AND UP0, UPT, UR36, 0x1, UPT ;  /* 0x000000012400788c */ /* 0x000fe2000bf05270 */
[----:B------:R-:W1:Y:S01]  /*5e00*/  S2R R2, SR_TID.X ;  /* 0x0000000000027919 */ /* 0x000e620000002100 */
[----:B------:R-:W-:Y:S02]  /*5e10*/  ULDC.64 UR8, c[0x0][0x208] ;  /* 0x0000820000087ab9 */ /* 0x000fe40000000a00 */
[----:B------:R-:W-:-:S06]  /*5e20*/  USEL UR4, URZ, 0x1, UP0 ;  /* 0x000000013f047887 */ /* 0x000fcc0008000000 */
[----:B------:R-:W-:Y:S01]  /*5e30*/  IMAD.U32 R0, RZ, RZ, UR4 ;  /* 0x00000004ff007e24 */ /* 0x000fe2000f8e00ff */
[----:B------:R-:W-:Y:S02]  /*5e40*/  ULDC UR4, c[0x0][0x608] ;  /* 0x0001820000047ab9 */ /* 0x000fe40000000800 */
[----:B------:R-:W-:Y:S02]  /*5e50*/  FMUL R8, R8, UR4 ;  /* 0x0000000408087c20 */ /* 0x000fe40008400000 */
[----:B------:R-:W-:-:S04]  /*5e60*/  SHF.L.U32 R0, R0, 0x1f, RZ ;  /* 0x0000001f00007819 */ /* 0x000fc800000006ff */
[----:B------:R-:W2:Y:S01]  /*5e70*/  SYNCS.PHASECHK.TRANS64.TRYWAIT P0, [UR16+0x8], R0 ;  /* 0x00000800ff0075a7 */ /* 0x000ea20008000150 */
[C---:B-1----:R-:W-:Y:S02]  /*5e80*/  LOP3.LUT P1, RZ, R2.reuse, 0x3, RZ, 0xc0, !PT ;  /* 0x0000000302ff7812 */ /* 0x042fe4000782c0ff */
[----:B------:R-:W-:Y:S01]  /*5e90*/  LOP3.LUT R16, R2, 0x7f, RZ, 0xc0, !PT ;  /* 0x0000007f02107812 */ /* 0x000fe200078ec0ff */
[----:B--2---:R-:W-:Y:S10]  /*5ea0*/  @!P0 BRA `(.L_x_57) ;  /* 0x0000001c006c8947 */ /* 0x004ff40003800000 */
.L_x_105:
[----:B------:R-:W-:Y:S01]  /*5eb0*/  USHF.L.U32 UR42, UR42, 0x6, URZ ;  /* 0x000000062a2a7899 */ /* 0x000fe2000800063f */
[----:B------:R-:W-:Y:S01]  /*5ec0*/  BSSY B0, `(.L_x_58) ;  /* 0x0000018000007945 */ /* 0x000fe20003800000 */
[----:B------:R-:W-:-:S03]  /*5ed0*/  SHF.R.U32.HI R17, RZ, 0x5, R16 ;  /* 0x00000005ff117819 */ /* 0x000fc60000011610 */
[----:B------:R-:W-:Y:S07]  /*5ee0*/  @P1 BRA `(.L_x_59) ;  /* 0x0000000000541947 */ /* 0x000fee0003800000 */
[----:B------:R-:W2:Y:S01]  /*5ef0*/  S2UR UR4, SR_CTAID.Y ;  /* 0x00000000000479c3 */ /* 0x000ea20000002600 */
[----:B-1----:R-:W-:Y:S01]  /*5f00*/  SHF.R.U32.HI R0, RZ, 0x2, R2 ;  /* 0x00000002ff007819 */ /* 0x002fe20000011602 */
[----:B------:R-:W-:Y:S01]  /*5f10*/  IMAD.SHL.U32 R3, R17, 0x10, RZ ;  /* 0x0000001011037824 */ /* 0x000fe200078e00ff */
[----:B------:R-:W-:Y:S02]  /*5f20*/  ULDC.64 UR6, c[0x0][0x688] ;  /* 0x0001a20000067ab9 */ /* 0x000fe40000000a00 */
[----:B------:R-:W-:-:S03]  /*5f30*/  LOP3.LUT R0, R0, 0x7, RZ, 0xc0, !PT ;  /* 0x0000000700007812 */ /* 0x000fc600078ec0ff */
[----:B------:R-:W1:Y:S01]  /*5f40*/  S2UR UR5, SR_CTAID.Z ;  /* 0x00000000000579c3 */ /* 0x000e620000002700 */
[----:B------:R-:W-:-:S04]  /*5f50*/  LOP3.LUT R0, R3, 0xfffffff0, R0, 0xe2, !PT ;  /* 0xfffffff003007812 */ /* 0x000fc800078ee200 */
[----:B------:R-:W-:-:S05]  /*5f60*/  IADD3 R3, R0, UR42, RZ ;  /* 0x0000002a00037c10 */ /* 0x000fca000fffe0ff */
[----:B------:R-:W-:Y:S01]  /*5f70*/  VIADD R2, R3, 0x8 ;  /* 0x0000000803027836 */ /* 0x000fe20000000000 */
[----:B--2---:R-:W-:-:S04]  /*5f80*/  UIMAD UR4, UR4, UR6, UR42 ;  /* 0x00000006040472a4 */ /* 0x004fc8000f8e022a */
[----:B-1----:R-:W-:-:S03]  /*5f90*/  UIMAD UR4, UR5, UR7, UR4 ;  /* 0x00000007050472a4 */ /* 0x002fc6000f8e0204 */
[----:B------:R-:W-:Y:S02]  /*5fa0*/  ULDC UR5, c[0x0][0x288] ;  /* 0x0000a20000057ab9 */ /* 0x000fe40000000800 */
[----:B------:R-:W-:Y:S02]  /*5fb0*/  ISETP.GE.U32.AND P0, PT, R3, UR5, PT ;  /* 0x0000000503007c0c */ /* 0x000fe4000bf06070 */
[----:B------:R-:W-:Y:S02]  /*5fc0*/  IADD3 R0, P2, R0, UR4, RZ ;  /* 0x0000000400007c10 */ /* 0x000fe4000ff5e0ff */
[----:B------:R-:W-:Y:S01]  /*5fd0*/  ISETP.GE.U32.AND P1, PT, R2, UR5, PT ;  /* 0x0000000502007c0c */ /* 0x000fe2000bf26070 */
[----:B------:R-:W-:Y:S02]  /*5fe0*/  ULDC.64 UR4, c[0x0][0x680] ;  /* 0x0001a00000047ab9 */ /* 0x000fe40000000a00 */
[----:B------:R-:W-:Y:S01]  /*5ff0*/  IMAD.X R3, RZ, RZ, RZ, P2 ;  /* 0x000000ffff037224 */ /* 0x000fe200010e06ff */
[----:B------:R-:W-:-:S04]  /*6000*/  LEA R2, P2, R0, UR4, 0x2 ;  /* 0x0000000400027c11 */ /* 0x000fc8000f8410ff */
[----:B------:R-:W-:-:S05]  /*6010*/  LEA.HI.X R3, R0, UR5, R3, 0x2, P2 ;  /* 0x0000000500037c11 */ /* 0x000fca00090f1403 */
[----:B------:R2:W-:Y:S04]  /*6020*/  @!P0 STG.E desc[UR8][R2.64], R11 ;  /* 0x0000000b02008986 */ /* 0x0005e8000c101908 */
[----:B------:R2:W-:Y:S02]  /*6030*/  @!P1 STG.E desc[UR8][R2.64+0x20], R9 ;  /* 0x0000200902009986 */ /* 0x0005e4000c101908 */
.L_x_59:
[----:B------:R-:W-:Y:S05]  /*6040*/  BSYNC B0 ;  /* 0x0000000000007941 */ /* 0x000fea0003800000 */
.L_x_58:
[----:B------:R-:W-:Y:S01]  /*6050*/  ULDC.64 UR4, c[0x0][0x730] ;  /* 0x0001cc0000047ab9 */ /* 0x000fe20000000a00 */
[-C--:B------:R-:W-:Y:S01]  /*6060*/  FMUL R31, R58, R8.reuse ;  /* 0x000000083a1f7220 */ /* 0x080fe20000400000 */
[----:B------:R-:W-:Y:S01]  /*6070*/  ISETP.NE.U32.AND P0, PT, RZ, UR4, PT ;  /* 0x00000004ff007c0c */ /* 0x000fe2000bf05070 */
[-C--:B------:R-:W-:Y:S01]  /*6080*/  FMUL R59, R59, R8.reuse ;  /* 0x000000083b3b7220 */ /* 0x080fe20000400000 */
[-C--:B------:R-:W-:Y:S01]  /*6090*/  FMUL R33, R62, R8.reuse ;  /* 0x000000083e217220 */ /* 0x080fe20000400000 */
[-C--:B------:R-:W-:Y:S01]  /*60a0*/  FMUL R63, R63, R8.reuse ;  /* 0x000000083f3f7220 */ /* 0x080fe20000400000 */
[----:B------:R-:W-:Y:S01]  /*60b0*/  ISETP.NE.AND.EX P0, PT, RZ, UR5, PT, P0 ;  /* 0x00000005ff007c0c */ /* 0x000fe2000bf05300 */
[-C--:B------:R-:W-:Y:S01]  /*60c0*/  FMUL R35, R66, R8.reuse ;  /* 0x0000000842237220 */ /* 0x080fe20000400000 */
[-C--:B------:R-:W-:Y:S01]  /*60d0*/  FMUL R67, R67, R8.reuse ;  /* 0x0000000843437220 */ /* 0x080fe20000400000 */
[-C--:B------:R-:W-:Y:S01]  /*60e0*/  FMUL R37, R70, R8.reuse ;  /* 0x0000000846257220 */ /* 0x080fe20000400000 */
[----:B------:R-:W-:-:S09]  /*60f0*/  FMUL R71, R71, R8 ;  /* 0x0000000847477220 */ /* 0x000fd20000400000 */
[----:B------:R-:W-:Y:S05]  /*6100*/  @P0 BRA `(.L_x_60) ;  /* 0x0000000000200947 */ /* 0x000fea0003800000 */
[----:B------:R-:W-:Y:S02]  /*6110*/  ULDC.64 UR4, c[0x0][0x728] ;  /* 0x0001ca0000047ab9 */ /* 0x000fe40000000a00 */
[----:B------:R-:W-:-:S04]  /*6120*/  ISETP.NE.U32.AND P0, PT, RZ, UR4, PT ;  /* 0x00000004ff007c0c */ /* 0x000fc8000bf05070 */
[----:B------:R-:W-:-:S13]  /*6130*/  ISETP.NE.AND.EX P0, PT, RZ, UR5, PT, P0 ;  /* 0x00000005ff007c0c */ /* 0x000fda000bf05300 */
[----:B------:R-:W-:Y:S05]  /*6140*/  @!P0 BRA `(.L_x_61) ;  /* 0x00000000000c8947 */ /* 0x000fea0003800000 */
[----:B-12---:R-:W1:Y:S02]  /*6150*/  LDC.64 R2, c[0x0][0x728] ;  /* 0x0001ca00ff027b82 */ /* 0x006e640000000a00 */
[----:B-1----:R4:W5:Y:S01]  /*6160*/  LDG.E R2, desc[UR8][R2.64] ;  /* 0x0000000802027981 */ /* 0x002962000c1e1900 */
[----:B------:R-:W-:Y:S05]  /*6170*/  BRA `(.L_x_60) ;  /* 0x0000000000047947 */ /* 0x000fea0003800000 */
.L_x_61:
[----:B--2---:R-:W3:Y:S02]  /*6180*/  LDC R2, c[0x0][0x720] ;  /* 0x0001c800ff027b82 */ /* 0x004ee40000000800 */
.L_x_60:
[----:B-1----:R-:W-:Y:S01]  /*6190*/  MOV R0, RZ ;  /* 0x000000ff00007202 */ /* 0x002fe20000000f00 */
[----:B---3-5:R-:W-:-:S03]  /*61a0*/  IMAD.MOV.U32 R22, RZ, RZ, R2 ;  /* 0x000000ffff167224 */ /* 0x028fc600078e0002 */
[----:B------:R-:W-:-:S13]  /*61b0*/  LOP3.LUT P0, RZ, R0, 0x1bf, RZ, 0xc0, !PT ;  /* 0x000001bf00ff7812 */ /* 0x000fda000780c0ff */
[----:B------:R-:W-:Y:S05]  /*61c0*/  @!P0 BRA `(.L_x_62) ;  /* 0x0000000000408947 */ /* 0x000fea0003800000 */
[----:B------:R-:W-:Y:S01]  /*61d0*/  MOV R0, 0x0 ;  /* 0x0000000000007802 */ /* 0x000fe20000000f00 */
[----:B------:R-:W-:Y:S01]  /*61e0*/  ULDC.64 UR4, c[0x4][0x68] ;  /* 0x01001a0000047ab9 */ /* 0x000fe20000000a00 */
[----:B------:R-:W-:Y:S01]  /*61f0*/  ULDC.64 UR6, c[0x4][0x8] ;  /* 0x0100020000067ab9 */ /* 0x000fe20000000a00 */
[----:B------:R-:W-:Y:S01]  /*6200*/  MOV R4, UR4 ;  /* 0x0000000400047c02 */ /* 0x000fe20008000f00 */
[----:B--2-4-:R1:W2:Y:S01]  /*6210*/  LDC.64 R2, c[0x4][R0] ;  /* 0x0100000000027b82 */ /* 0x0142a20000000a00 */
[----:B------:R-:W-:Y:S01]  /*6220*/  IMAD.U32 R5, RZ, RZ, UR5 ;  /* 0x00000005ff057e24 */ /* 0x000fe2000f8e00ff */
[----:B------:R-:W-:Y:S01]  /*6230*/  ULDC.64 UR4, c[0x4][0x70] ;  /* 0x01001c0000047ab9 */ /* 0x000fe20000000a00 */
[----:B------:R-:W-:Y:S01]  /*6240*/  MOV R10, UR6 ;  /* 0x00000006000a7c02 */ /* 0x000fe20008000f00 */
[----:B------:R-:W-:Y:S01]  /*6250*/  IMAD.U32 R6, RZ, RZ, UR4 ;  /* 0x00000004ff067e24 */ /* 0x000fe2000f8e00ff */
[----:B------:R-:W-:Y:S01]  /*6260*/  MOV R13, RZ ;  /* 0x000000ff000d7202 */ /* 0x000fe20000000f00 */
[----:B------:R-:W-:-:S02]  /*6270*/  IMAD.U32 R7, RZ, RZ, UR5 ;  /* 0x00000005ff077e24 */ /* 0x000fc4000f8e00ff */
[----:B------:R-:W-:Y:S02]  /*6280*/  IMAD.U32 R11, RZ, RZ, UR7 ;  /* 0x00000007ff0b7e24 */ /* 0x000fe4000f8e00ff */
[----:B------:R-:W-:Y:S02]  /*6290*/  IMAD.MOV.U32 R8, RZ, RZ, 0x70 ;  /* 0x00000070ff087424 */ /* 0x000fe400078e00ff */
[----:B-1----:R-:W-:-:S07]  /*62a0*/  IMAD.MOV.U32 R12, RZ, RZ, 0x1 ;  /* 0x00000001ff0c7424 */ /* 0x002fce00078e00ff */
[----:B------:R-:W-:-:S07]  /*62b0*/  LEPC R20, `(.L_x_62) ;  /* 0x000000001014794e */ /* 0x000fce0000000000 */
[----:B--2---:R-:W-:Y:S05]  /*62c0*/  CALL.ABS.NOINC R2 ;  /* 0x0000000002007343 */ /* 0x004fea0003c00000 */
.L_x_62:
[----:B------:R-:W-:Y:S02]  /*62d0*/  IMAD.U32 R18, RZ, RZ, UR37 ;  /* 0x00000025ff127e24 */ /* 0x000fe4000f8e00ff */
[----:B--2-4-:R-:W-:-:S04]  /*62e0*/  IMAD.U32 R3, RZ, RZ, UR36 ;  /* 0x00000024ff037e24 */ /* 0x014fc8000f8e00ff */
[----:B------:R-:W-:-:S05]  /*62f0*/  IMAD R18, R3, 0x1200, R18 ;  /* 0x0000120003127824 */ /* 0x000fca00078e0212 */
[----:B------:R-:W-:-:S04]  /*6300*/  IADD3 R19, R18, -0x1200, RZ ;  /* 0xffffee0012137810 */ /* 0x000fc80007ffe0ff */
[----:B------:R-:W-:-:S13]  /*6310*/  LOP3.LUT P0, RZ, R19, 0x1b0, RZ, 0xc0, !PT ;  /* 0x000001b013ff7812 */ /* 0x000fda000780c0ff */
[----:B------:R-:W-:Y:S05]  /*6320*/  @!P0 BRA `(.L_x_63) ;  /* 0x0000000000408947 */ /* 0x000fea0003800000 */
[----:B------:R-:W-:Y:S01]  /*6330*/  MOV R0, 0x0 ;  /* 0x0000000000007802 */ /* 0x000fe20000000f00 */
[----:B------:R-:W-:Y:S01]  /*6340*/  ULDC.64 UR4, c[0x4][0x68] ;  /* 0x01001a0000047ab9 */ /* 0x000fe20000000a00 */
[----:B------:R-:W-:Y:S01]  /*6350*/  ULDC.64 UR6, c[0x4][0x8] ;  /* 0x0100020000067ab9 */ /* 0x000fe20000000a00 */
[----:B------:R-:W-:Y:S01]  /*6360*/  IMAD.U32 R4, RZ, RZ, UR4 ;  /* 0x00000004ff047e24 */ /* 0x000fe2000f8e00ff */
[----:B------:R1:W2:Y:S01]  /*6370*/  LDC.64 R2, c[0x4][R0] ;  /* 0x0100000000027b82 */ /* 0x0002a20000000a00 */
[----:B------:R-:W-:Y:S01]  /*6380*/  IMAD.U32 R5, RZ, RZ, UR5 ;  /* 0x00000005ff057e24 */ /* 0x000fe2000f8e00ff */
[----:B------:R-:W-:Y:S01]  /*6390*/  ULDC.64 UR4, c[0x4][0x70] ;  /* 0x01001c0000047ab9 */ /* 0x000fe20000000a00 */
[----:B------:R-:W-:Y:S01]  /*63a0*/  IMAD.U32 R10, RZ, RZ, UR6 ;  /* 0x00000006ff0a7e24 */ /* 0x000fe2000f8e00ff */
[----:B------:R-:W-:Y:S01]  /*63b0*/  MOV R6, UR4 ;  /* 0x0000000400067c02 */ /* 0x000fe20008000f00 */
[----:B------:R-:W-:Y:S01]  /*63c0*/  IMAD.U32 R7, RZ, RZ, UR5 ;  /* 0x00000005ff077e24 */ /* 0x000fe2000f8e00ff */
[----:B------:R-:W-:Y:S01]  /*63d0*/  MOV R11, UR7 ;  /* 0x00000007000b7c02 */ /* 0x000fe20008000f00 */
[----:B------:R-:W-:Y:S01]  /*63e0*/  IMAD.MOV.U32 R8, RZ, RZ, 0x70 ;  /* 0x00000070ff087424 */ /* 0x000fe200078e00ff */
[----:B------:R-:W-:Y:S01]  /*63f0*/  MOV R13, RZ ;  /* 0x000000ff000d7202 */ /* 0x000fe20000000f00 */
[----:B-1----:R-:W-:-:S07]  /*6400*/  IMAD.MOV.U32 R12, RZ, RZ, 0x1 ;  /* 0x00000001ff0c7424 */ /* 0x002fce00078e00ff */
[----:B------:R-:W-:-:S07]  /*6410*/  LEPC R20, `(.L_x_63) ;  /* 0x000000001014794e */ /* 0x000fce0000000000 */
[----:B--2---:R-:W-:Y:S05]  /*6420*/  CALL.ABS.NOINC R2 ;  /* 0x0000000002007343 */ /* 0x004fea0003c00000 */
.L_x_63:
[----:B------:R-:W1:Y:S01]  /*6430*/  S2R R5, SR_TID.X ;  /* 0x0000000000057919 */ /* 0x000e620000002100 */
[----:B------:R-:W-:Y:S01]  /*6440*/  ULDC.64 UR4, c[0x0][0x730] ;  /* 0x0001cc0000047ab9 */ /* 0x000fe20000000a00 */
[----:B------:R-:W-:Y:S01]  /*6450*/  VIADD R16, R16, 0x1f ;  /* 0x0000001f10107836 */ /* 0x000fe20000000000 */
[----:B------:R-:W-:-:S04]  /*6460*/  ISETP.NE.U32.AND P0, PT, RZ, UR4, PT ;  /* 0x00000004ff007c0c */ /* 0x000fc8000bf05070 */
[----:B------:R-:W-:Y:S02]  /*6470*/  ISETP.NE.AND.EX P0, PT, RZ, UR5, PT, P0 ;  /* 0x00000005ff007c0c */ /* 0x000fe4000bf05300 */
[----:B------:R-:W-:-:S11]  /*6480*/  ISETP.GT.U32.AND P1, PT, R16, 0x3e, PT ;  /* 0x0000003e1000780c */ /* 0x000fd60003f24070 */
[----:B------:R-:W2:Y:S01]  /*6490*/  @P0 LDC R22, c[0x0][0x720] ;  /* 0x0001c800ff160b82 */ /* 0x000ea20000000800 */
[C---:B-1----:R-:W-:Y:S01]  /*64a0*/  IMAD.SHL.U32 R0, R5.reuse, 0x20, RZ ;  /* 0x0000002005007824 */ /* 0x042fe200078e00ff */
[----:B------:R-:W-:Y:S02]  /*64b0*/  SHF.R.U32.HI R3, RZ, 0x1, R5 ;  /* 0x00000001ff037819 */ /* 0x000fe40000011605 */
[C---:B------:R-:W-:Y:S02]  /*64c0*/  LOP3.LUT P0, RZ, R5.reuse, 0x4, RZ, 0xc0, !PT ;  /* 0x0000000405ff7812 */ /* 0x040fe4000780c0ff */
[C---:B------:R-:W-:Y:S02]  /*64d0*/  LOP3.LUT R4, R0.reuse, 0xc0, RZ, 0xc0, !PT ;  /* 0x000000c000047812 */ /* 0x040fe400078ec0ff */
[----:B------:R-:W-:Y:S02]  /*64e0*/  LOP3.LUT R2, R0, 0x20, RZ, 0xc0, !PT ;  /* 0x0000002000027812 */ /* 0x000fe400078ec0ff */
[----:B------:R-:W-:Y:S01]  /*64f0*/  LOP3.LUT R4, R4, 0x8, R3, 0xf8, !PT ;  /* 0x0000000804047812 */ /* 0x000fe200078ef803 */
[----:B------:R-:W-:Y:S01]  /*6500*/  IMAD.SHL.U32 R3, R5, 0x4, RZ ;  /* 0x0000000405037824 */ /* 0x000fe200078e00ff */
[----:B------:R-:W-:Y:S01]  /*6510*/  LEA R2, R17, R2, 0x9 ;  /* 0x0000000211027211 */ /* 0x000fe200078e48ff */
[-C--:B--2---:R-:W-:Y:S01]  /*6520*/  FMUL R6, R33, R22.reuse ;  /* 0x0000001621067220 */ /* 0x084fe20000400000 */
[-C--:B------:R-:W-:Y:S01]  /*6530*/  FMUL R9, R63, R22.reuse ;  /* 0x000000163f097220 */ /* 0x080fe20000400000 */
[-C--:B------:R-:W-:Y:S01]  /*6540*/  FMUL R8, R27, R22.reuse ;  /* 0x000000161b087220 */ /* 0x080fe20000400000 */
[----:B------:R-:W-:Y:S01]  /*6550*/  LOP3.LUT R4, R4, 0x18, R3, 0x78, !PT ;  /* 0x0000001804047812 */ /* 0x000fe200078e7803 */
[-C--:B------:R-:W-:Y:S01]  /*6560*/  FMUL R11, R65, R22.reuse ;  /* 0x00000016410b7220 */ /* 0x080fe20000400000 */
[----:B------:R-:W-:Y:S01]  /*6570*/  LOP3.LUT R3, R0, 0x100, RZ, 0xc0, !PT ;  /* 0x0000010000037812 */ /* 0x000fe200078ec0ff */
[-C--:B------:R-:W-:Y:S01]  /*6580*/  FMUL R10, R35, R22.reuse ;  /* 0x00000016230a7220 */ /* 0x080fe20000400000 */
[-C--:B------:R-:W-:Y:S01]  /*6590*/  FMUL R13, R67, R22.reuse ;  /* 0x00000016430d7220 */ /* 0x080fe20000400000 */
[----:B------:R-:W-:Y:S01]  /*65a0*/  FMUL R0, R23, R22 ;  /* 0x0000001617007220 */ /* 0x000fe20000400000 */
[----:B------:R-:W-:Y:S01]  /*65b0*/  IADD3 R20, R4, R2, R3 ;  /* 0x0000000204147210 */ /* 0x000fe20007ffe003 */
[-C--:B------:R-:W-:Y:S01]  /*65c0*/  FMUL R3, R57, R22.reuse ;  /* 0x0000001639037220 */ /* 0x080fe20000400000 */
[-C--:B------:R-:W-:Y:S01]  /*65d0*/  FMUL R2, R31, R22.reuse ;  /* 0x000000161f027220 */ /* 0x080fe20000400000 */
[-C--:B------:R-:W-:Y:S01]  /*65e0*/  FMUL R5, R59, R22.reuse ;  /* 0x000000163b057220 */ /* 0x080fe20000400000 */
[----:B------:R-:W-:Y:S01]  /*65f0*/  FMUL R4, R25, R22 ;  /* 0x0000001619047220 */ /* 0x000fe20000400000 */
[----:B------:R-:W-:-:S02]  /*6600*/  IMAD R19, R20, 0x2, R19 ;  /* 0x0000000214137824 */ /* 0x000fc400078e0213 */
[-C--:B------:R-:W-:Y:S01]  /*6610*/  FMUL R7, R61, R22.reuse ;  /* 0x000000163d077220 */ /* 0x080fe20000400000 */
[-C--:B------:R-:W-:Y:S01]  /*6620*/  FMUL R12, R29, R22.reuse ;  /* 0x000000161d0c7220 */ /* 0x080fe20000400000 */
[-C--:B------:R-:W-:Y:S01]  /*6630*/  FMUL R15, R69, R22.reuse ;  /* 0x00000016450f7220 */ /* 0x080fe20000400000 */
[-C--:B------:R-:W-:Y:S01]  /*6640*/  FMUL R14, R37, R22.reuse ;  /* 0x00000016250e7220 */ /* 0x080fe20000400000 */
[----:B------:R-:W-:Y:S01]  /*6650*/  FMUL R17, R71, R22 ;  /* 0x0000001647117220 */ /* 0x000fe20000400000 */
[----:B------:R-:W-:Y:S02]  /*6660*/  F2FP.BF16.F32.PACK_AB R27, R9, R6 ;  /* 0x00000006091b723e */ /* 0x000fe400000010ff */
[C---:B------:R-:W-:Y:S01]  /*6670*/  IADD3 R21, R19.reuse, 0x20, RZ ;  /* 0x0000002013157810 */ /* 0x040fe20007ffe0ff */
[----:B------:R-:W-:Y:S01]  /*6680*/  @P0 VIADD R21, R19, 0xffffffe0 ;  /* 0xffffffe013150836 */ /* 0x000fe20000000000 */
[----:B------:R-:W-:Y:S02]  /*6690*/  F2FP.BF16.F32.PACK_AB R8, R11, R8 ;  /* 0x000000080b08723e */ /* 0x000fe400000010ff */
[----:B------:R-:W-:-:S02]  /*66a0*/  F2FP.BF16.F32.PACK_AB R9, R13, R10 ;  /* 0x0000000a0d09723e */ /* 0x000fc400000010ff */
[----:B------:R-:W-:Y:S02]  /*66b0*/  F2FP.BF16.F32.PACK_AB R24, R3, R0 ;  /* 0x000000000318723e */ /* 0x000fe400000010ff */
[----:B------:R-:W-:Y:S02]  /*66c0*/  F2FP.BF16.F32.PACK_AB R25, R5, R2 ;  /* 0x000000020519723e */ /* 0x000fe400000010ff */
[----:B------:R-:W-:Y:S02]  /*66d0*/  F2FP.BF16.F32.PACK_AB R26, R7, R4 ;  /* 0x00000004071a723e */ /* 0x000fe400000010ff */
[----:B------:R-:W-:Y:S02]  /*66e0*/  F2FP.BF16.F32.PACK_AB R10, R15, R12 ;  /* 0x0000000c0f0a723e */ /* 0x000fe400000010ff */
[----:B------:R-:W-:Y:S01]  /*66f0*/  F2FP.BF16.F32.PACK_AB R11, R17, R14 ;  /* 0x0000000e110b723e */ /* 0x000fe200000010ff */
[----:B------:R-:W-:Y:S06]  /*6700*/  @P1 BRA `(.L_x_64) ;  /* 0x0000000000041947 */ /* 0x000fec0003800000 */
[----:B------:R-:W-:-:S04]  /*6710*/  DEPBAR.LE SB0, 0x0 ;  /* 0x000080000000791a */ /* 0x000fc80000000000 */
.L_x_64:
[----:B------:R-:W-:Y:S05]  /*6720*/  WARPSYNC.ALL ;  /* 0x0000000000007948 */ /* 0x000fea0003800000 */
[----:B------:R-:W-:Y:S01]  /*6730*/  BAR.SYNC.DEFER_BLOCKING 0x1, 0x80 ;  /* 0x0042000000007b1d */ /* 0x000fe20000010000 */
[----:B------:R-:W-:-:S05]  /*6740*/  IMAD R20, R20, 0x2, R18 ;  /* 0x0000000214147824 */ /* 0x000fca00078e0212 */
[----:B------:R-:W-:Y:S01]  /*6750*/  BSSY B0, `(.L_x_65) ;  /* 0x0000015000007945 */ /* 0x000fe20003800000 */
[----:B------:R1:W-:Y:S04]  /*6760*/  STSM.16.M88.4 [R20+-0x1200], R24 ;  /* 0xffee001814007844 */ /* 0x0003e80000000200 */
[----:B------:R1:W-:Y:S01]  /*6770*/  STSM.16.M88.4 [R21], R8 ;  /* 0x0000000815007844 */ /* 0x0003e20000000200 */
[----:B------:R-:W-:Y:S01]  /*6780*/  @!PT LDS RZ, [RZ] ;  /* 0x00000000fffff984 */ /* 0x000fe20000000800 */
[----:B------:R-:W-:Y:S01]  /*6790*/  @!PT LDS RZ, [RZ] ;  /* 0x00000000fffff984 */ /* 0x000fe20000000800 */
[----:B------:R-:W-:Y:S01]  /*67a0*/  @!PT LDS RZ, [RZ] ;  /* 0x00000000fffff984 */ /* 0x000fe20000000800 */
[----:B------:R-:W-:Y:S01]  /*67b0*/  @!PT LDS RZ, [RZ] ;  /* 0x00000000fffff984 */ /* 0x000fe20000000800 */
[----:B------:R2:W-:Y:S06]  /*67c0*/  MEMBAR.ALL.CTA ;  /* 0x0000000000007992 */ /* 0x0005ec0000008000 */
[----:B--2---:R-:W2:Y:S02]  /*67d0*/  FENCE.VIEW.ASYNC.S ;  /* 0x00000000000073c6 */ /* 0x004ea40000000000 */
[----:B--2---:R-:W-:Y:S06]  /*67e0*/  BAR.SYNC.DEFER_BLOCKING 0x1, 0x80 ;  /* 0x0042000000007b1d */ /* 0x004fec0000010000 */
[----:B------:R-:W-:Y:S05]  /*67f0*/  @P1 BRA `(.L_x_66) ;  /* 0x0000000000281947 */ /* 0x000fea0003800000 */
[----:B------:R-:W-:Y:S01]  /*6800*/  S2UR UR44, SR_CTAID.Z ;  /* 0x00000000002c79c3 */ /* 0x000fe20000002700 */
[----:B------:R-:W-:Y:S01]  /*6810*/  R2UR UR40, R18 ;  /* 0x00000000122872ca */ /* 0x000fe200000e0000 */
[----:B------:R-:W-:Y:S01]  /*6820*/  ULDC.64 UR4, c[0x0][0x198] ;  /* 0x0000660000047ab9 */ /* 0x000fe20000000a00 */
[----:B------:R-:W-:Y:S01]  /*6830*/  UMOV UR41, URZ ;  /* 0x0000003f00297c82 */ /* 0x000fe20008000000 */
[----:B------:R-:W-:-:S04]  /*6840*/  UIADD3 UR4, UP0, UR4, 0x670, URZ ;  /* 0x0000067004047890 */ /* 0x000fc8000ff1e03f */
[----:B------:R-:W2:Y:S01]  /*6850*/  S2UR UR43, SR_CTAID.Y ;  /* 0x00000000002b79c3 */ /* 0x000ea20000002600 */
[----:B------:R-:W-:-:S05]  /*6860*/  UIADD3.X UR5, URZ, UR5, URZ, UP0, !UPT ;  /* 0x000000053f057290 */ /* 0x000fca00087fe43f */
[----:B------:R-:W-:-:S09]  /*6870*/  UIADD3 UR40, UR40, -0x1200, URZ ;  /* 0xffffee0028287890 */ /* 0x000fd2000fffe03f */
[----:B--2---:R2:W-:Y:S02]  /*6880*/  UTMASTG.4D [UR40], [UR4] ;  /* 0x00000028040073b5 */ /* 0x0045e40008018000 */
[----:B--2---:R0:W-:Y:S02]  /*6890*/  UTMACMDFLUSH ;  /* 0x00000000000079b7 */ /* 0x0041e40000000000 */
.L_x_66:
[----:B------:R-:W-:Y:S05]  /*68a0*/  BSYNC B0 ;  /* 0x0000000000007941 */ /* 0x000fea0003800000 */
.L_x_65:
[----:B------:R-:W-:Y:S01]  /*68b0*/  UIADD3 UR36, UR36, -0x1, URZ ;  /* 0xffffffff24247890 */ /* 0x000fe2000fffe03f */
[----:B------:R-:W-:-:S04]  /*68c0*/  DEPBAR.LE SB0, 0x0 ;  /* 0x000080000000791a */ /* 0x000fc80000000000 */
[----:B------:R-:W-:-:S04]  /*68d0*/  USHF.L.U32 UR4, UR36, 0x3, URZ ;  /* 0x0000000324047899 */ /* 0x000fc8000800063f */
[----:B------:R-:W-:-:S04]  /*68e0*/  ULOP3.LUT UR4, UR4, 0x8, URZ, 0xe2, !UPT ;  /* 0x0000000804047892 */ /* 0x000fc8000f8ee23f */
[----:B------:R-:W-:-:S06]  /*68f0*/  ULOP3.LUT UR4, UR4, 0x18, URZ, 0x3c, !UPT ;  /* 0x0000001804047892 */ /* 0x000fcc000f8e3c3f */
[----:B------:R-:W-:-:S04]  /*6900*/  MOV R0, UR4 ;  /* 0x0000000400007c02 */ /* 0x000fc80008000f00 */
[----:B------:R-:W-:Y:S01]  /*6910*/  SYNCS.ARRIVE.TRANS64.A1T0 RZ, [R0+UR37+0x7090], RZ ;  /* 0x007090ff00ff79a7 */ /* 0x000fe20008100025 */
[----:B------:R-:W-:Y:S05]  /*6920*/  EXIT ;  /* 0x000000000000794d */ /* 0x000fea0003800000 */
.L_x_6:
[----:B------:R-:W-:-:S08]  /*6930*/  UISETP.NE.AND UP0, UPT, UR10, 0x1, UPT ;  /* 0x000000010a00788c */ /* 0x000fd0000bf05270 */
[----:B------:R-:W1:-:S00]  /*6940*/  USETMAXREG.DEALLOC.CTAPOOL 0x18 ;  /* 0x00000018000079c8 */ /* 0x000e4000080e0500 */
[----:B------:R-:W-:-:S13]  /*6950*/  PLOP3.LUT P0, PT, PT, PT, UP0, 0x80, 0x0 ;  /* 0x000000000000781c */ /* 0x000fda0003f0f008 */
[----:B------:R-:W-:Y:S05]  /*6960*/  @P0 EXIT ;  /* 0x000000000000094d */ /* 0x000fea0003800000 */
[----:B------:R-:W2:Y:S01]  /*6970*/  S2UR UR11, SR_CTAID.X ;  /* 0x00000000000b79c3 */ /* 0x000ea20000002500 */
[----:B------:R-:W-:Y:S01]  /*6980*/  ELECT P3, URZ, PT ;  /* 0x00000000003f782f */ /* 0x000fe20003860000 */
[----:B------:R-:W-:Y:S01]  /*6990*/  BSSY B0, `(.L_x_67) ;  /* 0x0000029000007945 */ /* 0x000fe20003800000 */
[----:B-1----:R-:W-:Y:S01]  /*69a0*/  IMAD.MOV.U32 R2, RZ, RZ, RZ ;  /* 0x000000ffff027224 */ /* 0x002fe200078e00ff */
[----:B------:R-:W-:Y:S01]  /*69b0*/  MOV R4, RZ ;  /* 0x000000ff00047202 */ /* 0x000fe20000000f00 */
[----:B------:R-:W-:-:S03]  /*69c0*/  IMAD.MOV.U32 R8, RZ, RZ, RZ ;  /* 0x000000ffff087224 */ /* 0x000fc600078e00ff */
[----:B------:R-:W1:Y:S08]  /*69d0*/  S2UR UR20, SR_CTAID.Y ;  /* 0x00000000001479c3 */ /* 0x000e700000002600 */
[----:B------:R-:W3:Y:S01]  /*69e0*/  S2UR UR21, SR_CTAID.Z ;  /* 0x00000000001579c3 */ /* 0x000ee20000002700 */
[----:B--2---:R-:W-:Y:S01]  /*69f0*/  USHF.L.U32 UR11, UR11, 0x7, URZ ;  /* 0x000000070b0b7899 */ /* 0x004fe2000800063f */
[----:B------:R-:W-:Y:S11]  /*6a00*/  @!P3 BRA `(.L_x_68) ;  /* 0x000000000084b947 */ /* 0x000ff60003800000 */
[----:B------:R-:W2:Y:S01]  /*6a10*/  S2R R4, SR_CgaCtaId ;  /* 0x0000000000047919 */ /* 0x000ea20000008800 */
[----:B------:R-:W-:Y:S01]  /*6a20*/  MOV R3, 0x400 ;  /* 0x0000040000037802 */ /* 0x000fe20000000f00 */
[----:B------:R-:W-:-:S03]  /*6a30*/  IMAD.MOV.U32 R5, RZ, RZ, 0x1 ;  /* 0x00000001ff057424 */ /* 0x000fc600078e00ff */
[----:B--2---:R-:W-:Y:S02]  /*6a40*/  LEA R4, R4, R3, 0x18 ;  /* 0x0000000304047211 */ /* 0x004fe400078ec0ff */
[----:B------:R-:W-:-:S04]  /*6a50*/  SHF.L.U32 R3, R5, 0x1f, RZ ;  /* 0x0000001f05037819 */ /* 0x000fc800000006ff */
[----:B------:R-:W2:Y:S02]  /*6a60*/  SYNCS.PHASECHK.TRANS64.TRYWAIT P0, [R4+URZ+0x7060], R3 ;  /* 0x00706003040075a7 */ /* 0x000ea4000800017f */
[----:B--2---:R-:W-:Y:S05]  /*6a70*/  @!P0 BRA `(.L_x_69) ;  /* 0x0000001000908947 */ /* 0x004fea0003800000 */
.L_x_106:
[----:B------:R-:W-:Y:S01]  /*6a80*/  ULOP3.LUT UR4, UR6, 0x2, URZ, 0xfc, !UPT ;  /* 0x0000000206047892 */ /* 0x000fe2000f8efc3f */
[----:B--2---:R-:W-:-:S03]  /*6a90*/  @P2 IMAD.MOV.U32 R3, RZ, RZ, 0x1000 ;  /* 0x00001000ff032424 */ /* 0x004fc600078e00ff */
[----:B------:R-:W-:Y:S01]  /*6aa0*/  UPRMT UR4, UR4, 0x9910, URZ ;  /* 0x0000991004047896 */ /* 0x000fe2000800003f */
[----:B------:R2:W-:Y:S03]  /*6ab0*/  @P2 SYNCS.ARRIVE.TRANS64 RZ, [R4+URZ+0x7050], R3 ;  /* 0x0070500304ff29a7 */ /* 0x0005e6000800003f */
[----:B------:R-:W-:-:S06]  /*6ac0*/  UISETP.NE.AND UP0, UPT, UR4, 0x2, UPT ;  /* 0x000000020400788c */ /* 0x000fcc000bf05270 */
[----:B------:R-:W-:-:S13]  /*6ad0*/  PLOP3.LUT P0, PT, PT, PT, UP0, 0x80, 0x0 ;  /* 0x000000000000781c */ /* 0x000fda0003f0f008 */
[----:B--2---:R-:W-:Y:S05]  /*6ae0*/  @P0 BRA `(.L_x_70) ;  /* 0x0000000000040947 */ /* 0x004fea0003800000 */
[----:B-1-3--:R-:W-:Y:S01]  /*6af0*/  BPT.TRAP 0x1 ;  /* 0x000000040000795c */ /* 0x00afe20000300000 */
.L_x_70:
[----:B------:R-:W-:-:S04]  /*6b00*/  LOP3.LUT P0, RZ, R0, 0x1f, RZ, 0xc0, !PT ;  /* 0x0000001f00ff7812 */ /* 0x000fc8000780c0ff */
[----:B------:R-:W-:-:S13]  /*6b10*/  PLOP3.LUT P0, PT, P0, P2, PT, 0x2a, 0x0 ;  /* 0x000000000000781c */ /* 0x000fda0000704572 */
[----:B------:R-:W-:Y:S05]  /*6b20*/  @P0 BRA `(.L_x_71) ;  /* 0x0000000000040947 */ /* 0x000fea0003800000 */
[----:B-1-3--:R-:W-:Y:S01]  /*6b30*/  BPT.TRAP 0x1 ;  /* 0x000000040000795c */ /* 0x00afe20000300000 */
.L_x_71:
[----:B------:R-:W-:Y:S01]  /*6b40*/  R2UR UR8, R4 ;  /* 0x00000000040872ca */ /* 0x000fe200000e0000 */
[----:B------:R-:W-:Y:S01]  /*6b50*/  ULDC.64 UR4, c[0x0][0x198] ;  /* 0x0000660000047ab9 */ /* 0x000fe20000000a00 */
[----:B------:R-:W-:Y:S01]  /*6b60*/  UMOV UR14, 0x0 ;  /* 0x00000000000e7882 */ /* 0x000fe20000000000 */
[----:B------:R-:W-:Y:S01]  /*6b70*/  UIADD3 UR4, UP0, UR4, 0xf0, URZ ;  /* 0x000000f004047890 */ /* 0x000fe2000ff1e03f */
[----:B------:R-:W-:Y:S01]  /*6b80*/  MOV R4, 0x1 ;  /* 0x0000000100047802 */ /* 0x000fe20000000f00 */
[----:B------:R-:W-:Y:S01]  /*6b90*/  UMOV UR15, 0x10000000 ;  /* 0x10000000000f7882 */ /* 0x000fe20000000000 */
[----:B------:R-:W-:Y:S01]  /*6ba0*/  UMOV UR10, URZ ;  /* 0x0000003f000a7c82 */ /* 0x000fe20008000000 */
[----:B------:R-:W-:Y:S01]  /*6bb0*/  UIADD3.X UR5, URZ, UR5, URZ, UP0, !UPT ;  /* 0x000000053f057290 */ /* 0x000fe200087fe43f */
[----:B------:R-:W-:Y:S01]  /*6bc0*/  IMAD.MOV.U32 R8, RZ, RZ, 0x40 ;  /* 0x00000040ff087424 */ /* 0x000fe200078e00ff */
[----:B-1----:R-:W-:Y:S01]  /*6bd0*/  UMOV UR12, UR20 ;  /* 0x00000014000c7c82 */ /* 0x002fe20008000000 */
[----:B---3--:R-:W-:-:S03]  /*6be0*/  UMOV UR13, UR21 ;  /* 0x00000015000d7c82 */ /* 0x008fc60008000000 */
[----:B------:R-:W-:-:S09]  /*6bf0*/  UIADD3 UR9, UR8, 0x7050, URZ ;  /* 0x0000705008097890 */ /* 0x000fd2000fffe03f */
[----:B------:R2:W-:Y:S02]  /*6c00*/  UTMALDG.4D [UR8], [UR4], desc[UR14] ;  /* 0x00000e08040075b4 */ /* 0x0005e40008019000 */
[----:B--2---:R-:W-:Y:S01]  /*6c10*/  NOP ;  /* 0x0000000000007918 */ /* 0x004fe20000000000 */
.L_x_68:
[----:B-1-3--:R-:W-:Y:S05]  /*6c20*/  BSYNC B0 ;  /* 0x0000000000007941 */ /* 0x00afea0003800000 */
.L_x_67:
[----:B------:R-:W1:Y:S01]  /*6c30*/  LDC R3, c[0x0][0x28c] ;  /* 0x0000a300ff037b82 */ /* 0x000e620000000800 */
[----:B------:R-:W-:Y:S01]  /*6c40*/  BSSY B0, `(.L_x_72) ;  /* 0x0000023000007945 */ /* 0x000fe20003800000 */
[----:B-1----:R-:W-:-:S13]  /*6c50*/  ISETP.GT.AND P4, PT, R3, RZ, P3 ;  /* 0x000000ff0300720c */ /* 0x002fda0001f84270 */
[----:B------:R-:W-:Y:S05]  /*6c60*/  @!P4 BRA `(.L_x_73) ;  /* 0x000000000080c947 */ /* 0x000fea0003800000 */
[----:B------:R-:W1:Y:S01]  /*6c70*/  S2R R5, SR_CgaCtaId ;  /* 0x0000000000057919 */ /* 0x000e620000008800 */
[----:B------:R-:W-:-:S04]  /*6c80*/  MOV R2, 0x400 ;  /* 0x0000040000027802 */ /* 0x000fc80000000f00 */
[----:B-1----:R-:W-:Y:S01]  /*6c90*/  LEA R2, R5, R2, 0x18 ;  /* 0x0000000205027211 */ /* 0x002fe200078ec0ff */
[----:B------:R-:W-:-:S05]  /*6ca0*/  IMAD.MOV.U32 R5, RZ, RZ, 0x1 ;  /* 0x00000001ff057424 */ /* 0x000fca00078e00ff */
[----:B------:R-:W-:-:S04]  /*6cb0*/  SHF.L.U32 R5, R5, 0x1f, RZ ;  /* 0x0000001f05057819 */ /* 0x000fc800000006ff */
[----:B------:R-:W1:Y:S02]  /*6cc0*/  SYNCS.PHASECHK.TRANS64.TRYWAIT P0, [R2+URZ+0x7028], R5 ;  /* 0x00702805020075a7 */ /* 0x000e64000800017f */
[----:B-1----:R-:W-:Y:S05]  /*6cd0*/  @!P0 BRA `(.L_x_74) ;  /* 0x00000010000c8947 */ /* 0x002fea0003800000 */
.L_x_107:
[----:B------:R-:W-:Y:S01]  /*6ce0*/  ULOP3.LUT UR4, UR6, 0x2, URZ, 0xfc, !UPT ;  /* 0x0000000206047892 */ /* 0x000fe2000f8efc3f */
[----:B-1----:R-:W-:-:S03]  /*6cf0*/  @P2 MOV R5, 0x1000 ;  /* 0x0000100000052802 */ /* 0x002fc60000000f00 */
[----:B------:R-:W-:Y:S01]  /*6d00*/  UPRMT UR4, UR4, 0x9910, URZ ;  /* 0x0000991004047896 */ /* 0x000fe2000800003f */
[----:B------:R1:W-:Y:S03]  /*6d10*/  @P2 SYNCS.ARRIVE.TRANS64 RZ, [R2+URZ+0x7000], R5 ;  /* 0x0070000502ff29a7 */ /* 0x0003e6000800003f */
[----:B------:R-:W-:-:S06]  /*6d20*/  UISETP.NE.AND UP0, UPT, UR4, 0x2, UPT ;  /* 0x000000020400788c */ /* 0x000fcc000bf05270 */
[----:B------:R-:W-:-:S13]  /*6d30*/  PLOP3.LUT P0, PT, PT, PT, UP0, 0x80, 0x0 ;  /* 0x000000000000781c */ /* 0x000fda0003f0f008 */
[----:B-1----:R-:W-:Y:S05]  /*6d40*/  @P0 BRA `(.L_x_75) ;  /* 0x0000000000040947 */ /* 0x002fea0003800000 */
[----:B------:R-:W-:Y:S01]  /*6d50*/  BPT.TRAP 0x1 ;  /* 0x000000040000795c */ /* 0x000fe20000300000 */
.L_x_75:
[----:B------:R-:W-:-:S04]  /*6d60*/  LOP3.LUT P0, RZ, R0, 0x1f, RZ, 0xc0, !PT ;  /* 0x0000001f00ff7812 */ /* 0x000fc8000780c0ff */
[----:B------:R-:W-:-:S13]  /*6d70*/  PLOP3.LUT P0, PT, P0, P2, PT, 0x2a, 0x0 ;  /* 0x000000000000781c */ /* 0x000fda0000704572 */
[----:B------:R-:W-:Y:S05]  /*6d80*/  @P0 BRA `(.L_x_76) ;  /* 0x0000000000040947 */ /* 0x000fea0003800000 */
[----:B------:R-:W-:Y:S01]  /*6d90*/  BPT.TRAP 0x1 ;  /* 0x000000040000795c */ /* 0x000fe20000300000 */
.L_x_76:
[----:B------:R-:W-:Y:S01]  /*6da0*/  R2UR UR17, R2 ;  /* 0x00000000021172ca */ /* 0x000fe200000e0000 */
[----:B------:R-:W-:Y:S01]  /*6db0*/  ULDC.64 UR4, c[0x0][0x198] ;  /* 0x0000660000047ab9 */ /* 0x000fe20000000a00 */
[----:B------:R-:W-:Y:S01]  /*6dc0*/  UMOV UR8, 0x0 ;  /* 0x0000000000087882 */ /* 0x000fe20000000000 */
[----:B------:R-:W-:Y:S01]  /*6dd0*/  UIADD3 UR4, UP0, UR4, 0x1f0, URZ ;  /* 0x000001f004047890 */ /* 0x000fe2000ff1e03f */
[----:B------:R-:W-:Y:S01]  /*6de0*/  IMAD.MOV.U32 R2, RZ, RZ, 0x1 ;  /* 0x00000001ff027424 */ /* 0x000fe200078e00ff */
[----:B------:R-:W-:Y:S01]  /*6df0*/  UMOV UR9, 0x10000000 ;  /* 0x1000000000097882 */ /* 0x000fe20000000000 */
[----:B------:R-:W-:Y:S01]  /*6e00*/  UMOV UR18, URZ ;  /* 0x0000003f00127c82 */ /* 0x000fe20008000000 */
[----:B------:R-:W-:Y:S01]  /*6e10*/  UIADD3.X UR5, URZ, UR5, URZ, UP0, !UPT ;  /* 0x000000053f057290 */ /* 0x000fe200087fe43f */
[----:B------:R-:W-:-:S05]  /*6e20*/  UMOV UR19, URZ ;  /* 0x0000003f00137c82 */ /* 0x000fca0008000000 */
[----:B------:R-:W-:Y:S02]  /*6e30*/  UIADD3 UR16, UR17, 0x2000, URZ ;  /* 0x0000200011107890 */ /* 0x000fe4000fffe03f */
[----:B------:R-:W-:-:S09]  /*6e40*/  UIADD3 UR17, UR17, 0x7000, URZ ;  /* 0x0000700011117890 */ /* 0x000fd2000fffe03f */
[----:B------:R1:W-:Y:S02]  /*6e50*/  UTMALDG.4D [UR16], [UR4], desc[UR8] ;  /* 0x00000810040075b4 */ /* 0x0003e40008019000 */
[----:B-1----:R-:W-:Y:S01]  /*6e60*/  NOP ;  /* 0x0000000000007918 */ /* 0x002fe20000000000 */
.L_x_73:
[----:B------:R-:W-:Y:S05]  /*6e70*/  BSYNC B0 ;  /* 0x0000000000007941 */ /* 0x000fea0003800000 */
.L_x_72:
[----:B------:R-:W-:Y:S04]  /*6e80*/  BSSY B0, `(.L_x_77) ;  /* 0x0000025000007945 */ /* 0x000fe80003800000 */
[----:B------:R-:W-:Y:S05]  /*6e90*/  @!P3 BRA `(.L_x_78) ;  /* 0x00000000008cb947 */ /* 0x000fea0003800000 */
[----:B------:R-:W1:Y:S01]  /*6ea0*/  S2R R6, SR_CgaCtaId ;  /* 0x0000000000067919 */ /* 0x000e620000008800 */
[----:B------:R-:W-:-:S04]  /*6eb0*/  MOV R5, 0x400 ;  /* 0x0000040000057802 */ /* 0x000fc80000000f00 */
[----:B-1----:R-:W-:Y:S01]  /*6ec0*/  LEA R7, R6, R5, 0x18 ;  /* 0x0000000506077211 */ /* 0x002fe200078ec0ff */
[----:B------:R-:W-:-:S03]  /*6ed0*/  IMAD.MOV.U32 R6, RZ, RZ, 0x1 ;  /* 0x00000001ff067424 */ /* 0x000fc600078e00ff */
[----:B------:R-:W-:Y:S02]  /*6ee0*/  LEA R5, R4, R7, 0x3 ;  /* 0x0000000704057211 */ /* 0x000fe400078e18ff */
[----:B------:R-:W-:-:S04]  /*6ef0*/  SHF.L.U32 R6, R6, 0x1f, RZ ;  /* 0x0000001f06067819 */ /* 0x000fc800000006ff */
[----:B------:R-:W1:Y:S02]  /*6f00*/  SYNCS.PHASECHK.TRANS64.TRYWAIT P0, [R5+URZ+0x7060], R6 ;  /* 0x00706006050075a7 */ /* 0x000e64000800017f */
[----:B-1----:R-:W-:Y:S05]  /*6f10*/  @!P0 BRA `(.L_x_79) ;  /* 0x0000000c00908947 */ /* 0x002fea0003800000 */
.L_x_108:
[----:B------:R-:W-:Y:S01]  /*6f20*/  ULOP3.LUT UR4, UR6, 0x2, URZ, 0xfc, !UPT ;  /* 0x0000000206047892 */ /* 0x000fe2000f8efc3f */
[----:B-1----:R-:W-:-:S03]  /*6f30*/  @P2 IMAD.MOV.U32 R6, RZ, RZ, 0x1000 ;  /* 0x00001000ff062424 */ /* 0x002fc600078e00ff */
[----:B------:R-:W-:Y:S01]  /*6f40*/  UPRMT UR4, UR4, 0x9910, URZ ;  /* 0x0000991004047896 */ /* 0x000fe2000800003f */
[----:B------:R1:W-:Y:S03]  /*6f50*/  @P2 SYNCS.ARRIVE.TRANS64 RZ, [R5+URZ+0x7050], R6 ;  /* 0x0070500605ff29a7 */ /* 0x0003e6000800003f */
[----:B------:R-:W-:-:S06]  /*6f60*/  UISETP.NE.AND UP0, UPT, UR4, 0x2, UPT ;  /* 0x000000020400788c */ /* 0x000fcc000bf05270 */
[----:B------:R-:W-:-:S13]  /*6f70*/  PLOP3.LUT P0, PT, PT, PT, UP0, 0x80, 0x0 ;  /* 0x000000000000781c */ /* 0x000fda0003f0f008 */
[----:B-1----:R-:W-:Y:S05]  /*6f80*/  @P0 BRA `(.L_x_80) ;  /* 0x0000000000040947 */ /* 0x002fea0003800000 */
[----:B------:R-:W-:Y:S01]  /*6f90*/  BPT.TRAP 0x1 ;  /* 0x000000040000795c */ /* 0x000fe20000300000 */
.L_x_80:
[----:B------:R-:W-:-:S04]  /*6fa0*/  LOP3.LUT P0, RZ, R0, 0x1f, RZ, 0xc0, !PT ;  /* 0x0000001f00ff7812 */ /* 0x000fc8000780c0ff */
[----:B------:R-:W-:-:S13]  /*6fb0*/  PLOP3.LUT P0, PT, P0, P2, PT, 0x2a, 0x0 ;  /* 0x000000000000781c */ /* 0x000fda0000704572 */
[----:B------:R-:W-:Y:S05]  /*6fc0*/  @P0 BRA `(.L_x_81) ;  /* 0x0000000000040947 */ /* 0x000fea0003800000 */
[----:B------:R-:W-:Y:S01]  /*6fd0*/  BPT.TRAP 0x1 ;  /* 0x000000040000795c */ /* 0x000fe20000300000 */
.L_x_81:
[----:B------:R-:W-:Y:S01]  /*6fe0*/  R2UR UR16, R4 ;  /* 0x00000000041072ca */ /* 0x000fe200000e0000 */
[----:B------:R-:W-:Y:S01]  /*6ff0*/  ULDC.64 UR8, c[0x0][0x198] ;  /* 0x0000660000087ab9 */ /* 0x000fe20000000a00 */
[----:B------:R-:W-:Y:S01]  /*7000*/  R2UR UR4, R7 ;  /* 0x00000000070472ca */ /* 0x000fe200000e0000 */
[----:B------:R-:W-:Y:S01]  /*7010*/  UIADD3 UR8, UP0, UR8, 0xf0, URZ ;  /* 0x000000f008087890 */ /* 0x000fe2000ff1e03f */
[----:B------:R-:W-:Y:S01]  /*7020*/  R2UR UR19, R8 ;  /* 0x00000000081372ca */ /* 0x000fe200000e0000 */
[----:B------:R-:W-:Y:S01]  /*7030*/  UMOV UR5, 0x10000000 ;  /* 0x1000000000057882 */ /* 0x000fe20000000000 */
[----:B------:R-:W-:Y:S01]  /*7040*/  R2UR UR17, R5 ;  /* 0x00000000051172ca */ /* 0x000fe200000e0000 */
[----:B------:R-:W-:Y:S01]  /*7050*/  UIADD3.X UR9, URZ, UR9, URZ, UP0, !UPT ;  /* 0x000000093f097290 */ /* 0x000fe200087fe43f */
[----:B------:R-:W-:-:S07]  /*7060*/  UMOV UR18, URZ ;  /* 0x0000003f00127c82 */ /* 0x000fce0008000000 */
[----:B------:R-:W-:Y:S02]  /*7070*/  ULEA UR16, UR16, UR4, 0xc ;  /* 0x0000000410107291 */ /* 0x000fe4000f8e603f */
[----:B------:R-:W-:Y:S02]  /*7080*/  UIADD3 UR19, UR11, UR19, URZ ;  /* 0x000000130b137290 */ /* 0x000fe4000fffe03f */
[----:B------:R-:W-:Y:S01]  /*7090*/  UIADD3 UR17, UR17, 0x7050, URZ ;  /* 0x0000705011117890 */ /* 0x000fe2000fffe03f */
[----:B------:R-:W-:-:S08]  /*70a0*/  UMOV UR4, 0x0 ;  /* 0x0000000000047882 */ /* 0x000fd00000000000 */
[----:B------:R1:W-:Y:S02]  /*70b0*/  UTMALDG.4D [UR16], [UR8], desc[UR4] ;  /* 0x00000410080075b4 */ /* 0x0003e40008019000 */
[----:B-1----:R-:W-:Y:S01]  /*70c0*/  NOP ;  /* 0x0000000000007918 */ /* 0x002fe20000000000 */
.L_x_78:
[----:B------:R-:W-:Y:S05]  /*70d0*/  BSYNC B0 ;  /* 0x0000000000007941 */ /* 0x000fea0003800000 */
.L_x_77:
[----:B------:R-:W-:Y:S01]  /*70e0*/  BSSY B0, `(.L_x_82) ;  /* 0x0000027000007945 */ /* 0x000fe20003800000 */
[----:B------:R-:W-:-:S03]  /*70f0*/  IMAD.MOV.U32 R8, RZ, RZ, RZ ;  /* 0x000000ffff087224 */ /* 0x000fc600078e00ff */
[----:B------:R-:W-:Y:S05]  /*7100*/  @!P4 BRA `(.L_x_83) ;  /* 0x000000000090c947 */ /* 0x000fea0003800000 */
[----:B------:R-:W1:Y:S01]  /*7110*/  S2R R5, SR_CgaCtaId ;  /* 0x0000000000057919 */ /* 0x000e620000008800 */
[----:B------:R-:W-:Y:S02]  /*7120*/  MOV R4, 0x400 ;  /* 0x0000040000047802 */ /* 0x000fe40000000f00 */
[----:B------:R-:W-:-:S04]  /*7130*/  MOV R7, 0x1 ;  /* 0x0000000100077802 */ /* 0x000fc80000000f00 */
[----:B------:R-:W-:Y:S02]  /*7140*/  SHF.L.U32 R7, R7, 0x1f, RZ ;  /* 0x0000001f07077819 */ /* 0x000fe400000006ff */
[----:B-1----:R-:W-:-:S05]  /*7150*/  LEA R5, R5, R4, 0x18 ;  /* 0x0000000405057211 */ /* 0x002fca00078ec0ff */
[----:B------:R-:W-:-:S04]  /*7160*/  IMAD R4, R2, 0x8, R5 ;  /* 0x0000000802047824 */ /* 0x000fc800078e0205 */
[----:B------:R-:W1:Y:S02]  /*7170*/  SYNCS.PHASECHK.TRANS64.TRYWAIT P0, [R4+URZ+0x7028], R7 ;  /* 0x00702807040075a7 */ /* 0x000e64000800017f */
[----:B-1----:R-:W-:Y:S05]  /*7180*/  @!P0 BRA `(.L_x_84) ;  /* 0x0000000c00088947 */ /* 0x002fea0003800000 */
.L_x_109:
        /* <DEDUP_REMOVED lines=8> */
.L_x_85:
[----:B------:R-:W-:-:S04]  /*7210*/  LOP3.LUT P0, RZ, R0, 0x1f, RZ, 0xc0, !PT ;  /* 0x0000001f00ff7812 */ /* 0x000fc8000780c0ff */
[----:B------:R-:W-:-:S13]  /*7220*/  PLOP3.LUT P0, PT, P0, P2, PT, 0x2a, 0x0 ;  /* 0x000000000000781c */ /* 0x000fda0000704572 */
[----:B------:R-:W-:Y:S05]  /*7230*/  @P0 BRA `(.L_x_86) ;  /* 0x0000000000040947 */ /* 0x000fea0003800000 */
[----:B------:R-:W-:Y:S01]  /*7240*/  BPT.TRAP 0x1 ;  /* 0x000000040000795c */ /* 0x000fe20000300000 */
.L_x_86:
[----:B------:R-:W-:Y:S01]  /*7250*/  LEA R5, R2, R5, 0xc ;  /* 0x0000000502057211 */ /* 0x000fe200078e60ff */
[----:B------:R-:W-:Y:S01]  /*7260*/  ULDC.64 UR4, c[0x0][0x198] ;  /* 0x0000660000047ab9 */ /* 0x000fe20000000a00 */
[----:B------:R-:W-:Y:S01]  /*7270*/  R2UR UR17, R4 ;  /* 0x00000000041172ca */ /* 0x000fe200000e0000 */
[----:B------:R-:W-:Y:S01]  /*7280*/  UIADD3 UR4, UP0, UR4, 0x2f0, URZ ;  /* 0x000002f004047890 */ /* 0x000fe2000ff1e03f */
[----:B------:R-:W-:Y:S01]  /*7290*/  R2UR UR16, R5 ;  /* 0x00000000051072ca */ /* 0x000fe200000e0000 */
[----:B------:R-:W-:Y:S01]  /*72a0*/  UMOV UR8, 0x0 ;  /* 0x0000000000087882 */ /* 0x000fe20000000000 */
[----:B------:R-:W-:Y:S01]  /*72b0*/  UMOV UR9, 0x10000000 ;  /* 0x1000000000097882 */ /* 0x000fe20000000000 */
[----:B------:R-:W-:Y:S01]  /*72c0*/  UIADD3.X UR5, URZ, UR5, URZ, UP0, !UPT ;  /* 0x000000053f057290 */ /* 0x000fe200087fe43f */
[----:B------:R-:W-:Y:S01]  /*72d0*/  VIADD R2, R2, 0x1 ;  /* 0x0000000102027836 */ /* 0x000fe20000000000 */
[----:B------:R-:W-:Y:S01]  /*72e0*/  UMOV UR18, URZ ;  /* 0x0000003f00127c82 */ /* 0x000fe20008000000 */
[----:B------:R-:W-:Y:S01]  /*72f0*/  UMOV UR19, URZ ;  /* 0x0000003f00137c82 */ /* 0x000fe20008000000 */
[----:B------:R-:W-:-:S04]  /*7300*/  IMAD.MOV.U32 R8, RZ, RZ, 0x1 ;  /* 0x00000001ff087424 */ /* 0x000fc800078e00ff */
[----:B------:R-:W-:Y:S02]  /*7310*/  UIADD3 UR17, UR17, 0x7000, URZ ;  /* 0x0000700011117890 */ /* 0x000fe4000fffe03f */
[----:B------:R-:W-:-:S09]  /*7320*/  UIADD3 UR16, UR16, 0x2000, URZ ;  /* 0x0000200010107890 */ /* 0x000fd2000fffe03f */
[----:B------:R1:W-:Y:S02]  /*7330*/  UTMALDG.4D [UR16], [UR4], desc[UR8] ;  /* 0x00000810040075b4 */ /* 0x0003e40008019000 */
[----:B-1----:R-:W-:Y:S01]  /*7340*/  NOP ;  /* 0x0000000000007918 */ /* 0x002fe20000000000 */
.L_x_83:
[----:B------:R-:W-:Y:S05]  /*7350*/  BSYNC B0 ;  /* 0x0000000000007941 */ /* 0x000fea0003800000 */
.L_x_82:
[----:B------:R-:W-:-:S13]  /*7360*/  ISETP.GE.AND P0, PT, R3, 0x41, PT ;  /* 0x000000410300780c */ /* 0x000fda0003f06270 */
[----:B------:R-:W-:Y:S05]  /*7370*/  @!P0 EXIT ;  /* 0x000000000000894d */ /* 0x000fea0003800000 */
[----:B------:R-:W-:Y:S01]  /*7380*/  IADD3 R3, R3, 0x3f, RZ ;  /* 0x0000003f03037810 */ /* 0x000fe20007ffe0ff */
[----:B------:R-:W-:Y:S01]  /*7390*/  BSSY B0, `(.L_x_87) ;  /* 0x000005b000007945 */ /* 0x000fe20003800000 */
[----:B------:R-:W-:Y:S02]  /*73a0*/  LOP3.LUT P0, RZ, R0, 0x1f, RZ, 0xc0, !PT ;  /* 0x0000001f00ff7812 */ /* 0x000fe4000780c0ff */
[----:B------:R-:W-:Y:S02]  /*73b0*/  SHF.R.S32.HI R0, RZ, 0x1f, R3 ;  /* 0x0000001fff007819 */ /* 0x000fe40000011403 */
[----:B------:R-:W-:Y:S02]  /*73c0*/  PLOP3.LUT P0, PT, P0, P2, PT, 0x2a, 0x0 ;  /* 0x000000000000781c */ /* 0x000fe40000704572 */
[----:B------:R-:W-:Y:S01]  /*73d0*/  LEA.HI R0, R0, R3, RZ, 0x6 ;  /* 0x0000000300007211 */ /* 0x000fe200078f30ff */
[----:B------:R-:W-:-:S03]  /*73e0*/  IMAD.U32 R3, RZ, RZ, UR6 ;  /* 0x00000006ff037e24 */ /* 0x000fc6000f8e00ff */
[----:B------:R-:W-:Y:S02]  /*73f0*/  SHF.R.S32.HI R4, RZ, 0x6, R0 ;  /* 0x00000006ff047819 */ /* 0x000fe40000011400 */
[----:B------:R-:W-:Y:S02]  /*7400*/  LOP3.LUT R0, R3, 0x2, RZ, 0xfc, !PT ;  /* 0x0000000203007812 */ /* 0x000fe400078efcff */
[----:B------:R-:W-:Y:S01]  /*7410*/  MOV R3, 0x1 ;  /* 0x0000000100037802 */ /* 0x000fe20000000f00 */
[----:B------:R-:W-:-:S07]  /*7420*/  IMAD.SHL.U32 R4, R4, 0x2, RZ ;  /* 0x0000000204047824 */ /* 0x000fce00078e00ff */
.L_x_98:
[----:B------:R-:W-:Y:S04]  /*7430*/  BSSY B1, `(.L_x_88) ;  /* 0x0000025000017945 */ /* 0x000fe80003800000 */
[----:B------:R-:W-:Y:S05]  /*7440*/  @!P3 BRA `(.L_x_89) ;  /* 0x00000000008cb947 */ /* 0x000fea0003800000 */
[----:B------:R-:W1:Y:S01]  /*7450*/  S2R R6, SR_CgaCtaId ;  /* 0x0000000000067919 */ /* 0x000e620000008800 */
[----:B------:R-:W-:-:S04]  /*7460*/  MOV R5, 0x400 ;  /* 0x0000040000057802 */ /* 0x000fc80000000f00 */
[----:B-1----:R-:W-:Y:S02]  /*7470*/  LEA R7, R6, R5, 0x18 ;  /* 0x0000000506077211 */ /* 0x002fe400078ec0ff */
[----:B------:R-:W-:-:S03]  /*7480*/  SHF.L.U32 R5, R3, 0x1f, RZ ;  /* 0x0000001f03057819 */ /* 0x000fc600000006ff */
[----:B------:R-:W-:-:S04]  /*7490*/  IMAD R6, R2, 0x8, R7 ;  /* 0x0000000802067824 */ /* 0x000fc800078e0207 */
[----:B------:R-:W1:Y:S02]  /*74a0*/  SYNCS.PHASECHK.TRANS64.TRYWAIT P4, [R6+URZ+0x7028], R5 ;  /* 0x00702805060075a7 */ /* 0x000e64000808017f */
[----:B-1----:R-:W-:Y:S05]  /*74b0*/  @!P4 BRA `(.L_x_90) ;  /* 0x000000080050c947 */ /* 0x002fea0003800000 */
.L_x_110:
[----:B-1----:R-:W-:-:S04]  /*74c0*/  @P2 IMAD.MOV.U32 R5, RZ, RZ, 0x1000 ;  /* 0x00001000ff052424 */ /* 0x002fc800078e00ff */
[----:B------:R1:W-:Y:S02]  /*74d0*/  @P2 SYNCS.ARRIVE.TRANS64 RZ, [R6+URZ+0x7000], R5 ;  /* 0x0070000506ff29a7 */ /* 0x0003e4000800003f */
[----:B-1----:R-:W-:-:S04]  /*74e0*/  PRMT R5, R0, 0x9910, RZ ;  /* 0x0000991000057816 */ /* 0x002fc800000000ff */
[----:B------:R-:W-:-:S13]  /*74f0*/  ISETP.NE.AND P4, PT, R5, 0x2, PT ;  /* 0x000000020500780c */ /* 0x000fda0003f85270 */
[----:B------:R-:W-:Y:S05]  /*7500*/  @P4 BRA `(.L_x_91) ;  /* 0x0000000000044947 */ /* 0x000fea0003800000 */
[----:B------:R-:W-:Y:S01]  /*7510*/  BPT.TRAP 0x1 ;  /* 0x000000040000795c */ /* 0x000fe20000300000 */
.L_x_91:
[----:B------:R-:W-:Y:S05]  /*7520*/  @P0 BRA `(.L_x_92) ;  /* 0x0000000000040947 */ /* 0x000fea0003800000 */
[----:B------:R-:W-:Y:S01]  /*7530*/  BPT.TRAP 0x1 ;  /* 0x000000040000795c */ /* 0x000fe20000300000 */
.L_x_92:
[----:B------:R-:W-:Y:S01]  /*7540*/  LEA R7, R2, R7, 0xc ;  /* 0x0000000702077211 */ /* 0x000fe200078e60ff */
[----:B------:R-:W-:Y:S01]  /*7550*/  ULDC.64 UR4, c[0x0][0x198] ;  /* 0x0000660000047ab9 */ /* 0x000fe20000000a00 */
[----:B------:R-:W-:Y:S01]  /*7560*/  R2UR UR17, R6 ;  /* 0x00000000061172ca */ /* 0x000fe200000e0000 */
[----:B------:R-:W-:Y:S01]  /*7570*/  UIADD3 UR4, UP0, UR4, 0x1f0, URZ ;  /* 0x000001f004047890 */ /* 0x000fe2000ff1e03f */
[----:B------:R-:W-:Y:S01]  /*7580*/  R2UR UR16, R7 ;  /* 0x00000000071072ca */ /* 0x000fe200000e0000 */
[----:B------:R-:W-:Y:S01]  /*7590*/  UMOV UR8, 0x0 ;  /* 0x0000000000087882 */ /* 0x000fe20000000000 */
[----:B------:R-:W-:Y:S01]  /*75a0*/  R2UR UR19, R8 ;  /* 0x00000000081372ca */ /* 0x000fe200000e0000 */
[----:B------:R-:W-:Y:S01]  /*75b0*/  UIADD3.X UR5, URZ, UR5, URZ, UP0, !UPT ;  /* 0x000000053f057290 */ /* 0x000fe200087fe43f */
[----:B------:R-:W-:Y:S01]  /*75c0*/  VIADD R5, R2, 0x1 ;  /* 0x0000000102057836 */ /* 0x000fe20000000000 */
[----:B------:R-:W-:Y:S01]  /*75d0*/  UMOV UR9, 0x10000000 ;  /* 0x1000000000097882 */ /* 0x000fe20000000000 */
[----:B------:R-:W-:-:S03]  /*75e0*/  UMOV UR18, URZ ;  /* 0x0000003f00127c82 */ /* 0x000fc60008000000 */
[----:B------:R-:W-:Y:S02]  /*75f0*/  ISETP.NE.AND P4, PT, R5, 0x5, PT ;  /* 0x000000050500780c */ /* 0x000fe40003f85270 */
[----:B------:R-:W-:Y:S02]  /*7600*/  UIADD3 UR17, UR17, 0x7000, URZ ;  /* 0x0000700011117890 */ /* 0x000fe4000fffe03f */
[----:B------:R-:W-:Y:S01]  /*7610*/  UIADD3 UR16, UR16, 0x2000, URZ ;  /* 0x0000200010107890 */ /* 0x000fe2000fffe03f */
[----:B------:R-:W-:Y:S01]  /*7620*/  SEL R2, RZ, 0x1, P4 ;  /* 0x00000001ff027807 */ /* 0x000fe20002000000 */
[----:B------:R-:W-:-:S03]  /*7630*/  USHF.L.U32 UR19, UR19, 0x6, URZ ;  /* 0x0000000613137899 */ /* 0x000fc6000800063f */
[----:B------:R-:W-:Y:S02]  /*7640*/  LOP3.LUT R3, R3, R2, RZ, 0x3c, !PT ;  /* 0x0000000203037212 */ /* 0x000fe400078e3cff */
[----:B------:R-:W-:-:S04]  /*7650*/  SEL R2, R5, RZ, P4 ;  /* 0x000000ff05027207 */ /* 0x000fc80002000000 */
[----:B------:R1:W-:Y:S02]  /*7660*/  UTMALDG.4D [UR16], [UR4], desc[UR8] ;  /* 0x00000810040075b4 */ /* 0x0003e40008019000 */
[----:B-1----:R-:W-:Y:S01]  /*7670*/  NOP ;  /* 0x0000000000007918 */ /* 0x002fe20000000000 */
.L_x_89:
[----:B------:R-:W-:Y:S05]  /*7680*/  BSYNC B1 ;  /* 0x0000000000017941 */ /* 0x000fea0003800000 */
.L_x_88:
[----:B------:R-:W-:Y:S01]  /*7690*/  ISETP.LT.OR P4, PT, R4, 0x4, !P3 ;  /* 0x000000040400780c */ /* 0x000fe20005f81670 */
[----:B------:R-:W-:-:S12]  /*76a0*/  BSSY B1, `(.L_x_93) ;  /* 0x0000026000017945 */ /* 0x000fd80003800000 */
[----:B------:R-:W-:Y:S05]  /*76b0*/  @P4 BRA `(.L_x_94) ;  /* 0x0000000000904947 */ /* 0x000fea0003800000 */
[----:B------:R-:W1:Y:S01]  /*76c0*/  S2R R6, SR_CgaCtaId ;  /* 0x0000000000067919 */ /* 0x000e620000008800 */
[----:B------:R-:W-:Y:S02]  /*76d0*/  MOV R5, 0x400 ;  /* 0x0000040000057802 */ /* 0x000fe40000000f00 */
[----:B------:R-:W-:Y:S02]  /*76e0*/  SHF.L.U32 R7, R3, 0x1f, RZ ;  /* 0x0000001f03077819 */ /* 0x000fe400000006ff */
[----:B-1----:R-:W-:-:S05]  /*76f0*/  LEA R5, R6, R5, 0x18 ;  /* 0x0000000506057211 */ /* 0x002fca00078ec0ff */
[----:B------:R-:W-:-:S04]  /*7700*/  IMAD R6, R2, 0x8, R5 ;  /* 0x0000000802067824 */ /* 0x000fc800078e0205 */
[----:B------:R-:W1:Y:S02]  /*7710*/  SYNCS.PHASECHK.TRANS64.TRYWAIT P4, [R6+URZ+0x7028], R7 ;  /* 0x00702807060075a7 */ /* 0x000e64000808017f */
[----:B-1----:R-:W-:Y:S05]  /*7720*/  @!P4 BRA `(.L_x_95) ;  /* 0x0000000400c8c947 */ /* 0x002fea0003800000 */
.L_x_111:
[----:B-1----:R-:W-:-:S04]  /*7730*/  @P1 MOV R7, 0x1000 ;  /* 0x0000100000071802 */ /* 0x002fc80000000f00 */
[----:B------:R1:W-:Y:S02]  /*7740*/  @P1 SYNCS.ARRIVE.TRANS64 RZ, [R6+URZ+0x7000], R7 ;  /* 0x0070000706ff19a7 */ /* 0x0003e4000800003f */
[----:B-1----:R-:W-:-:S04]  /*7750*/  PRMT R7, R0, 0x9910, RZ ;  /* 0x0000991000077816 */ /* 0x002fc800000000ff */
[----:B------:R-:W-:-:S13]  /*7760*/  ISETP.NE.AND P4, PT, R7, 0x2, PT ;  /* 0x000000020700780c */ /* 0x000fda0003f85270 */
[----:B------:R-:W-:Y:S05]  /*7770*/  @P4 BRA `(.L_x_96) ;  /* 0x0000000000044947 */ /* 0x000fea0003800000 */
[----:B------:R-:W-:Y:S01]  /*7780*/  BPT.TRAP 0x1 ;  /* 0x000000040000795c */ /* 0x000fe20000300000 */
.L_x_96:
[----:B------:R-:W-:Y:S05]  /*7790*/  @P0 BRA `(.L_x_97) ;  /* 0x0000000000040947 */ /* 0x000fea0003800000 */
[----:B------:R-:W-:Y:S01]  /*77a0*/  BPT.TRAP 0x1 ;  /* 0x000000040000795c */ /* 0x000fe20000300000 */
.L_x_97:
[----:B------:R-:W-:Y:S01]  /*77b0*/  IMAD R5, R2, 0x1000, R5 ;  /* 0x0000100002057824 */ /* 0x000fe200078e0205 */
[----:B------:R-:W-:Y:S01]  /*77c0*/  R2UR UR17, R6 ;  /* 0x00000000061172ca */ /* 0x000fe200000e0000 */
        /* <DEDUP_REMOVED lines=9> */
[----:B------:R-:W-:-:S03]  /*7860*/  IADD3 R8, R8, 0x1, RZ ;  /* 0x0000000108087810 */ /* 0x000fc60007ffe0ff */
[----:B------:R-:W-:Y:S01]  /*7870*/  UIADD3 UR17, UR17, 0x7000, URZ ;  /* 0x0000700011117890 */ /* 0x000fe2000fffe03f */
[C---:B------:R-:W-:Y:S01]  /*7880*/  ISETP.NE.AND P4, PT, R2.reuse, 0x5, PT ;  /* 0x000000050200780c */ /* 0x040fe20003f85270 */
[----:B------:R-:W-:Y:S02]  /*7890*/  USHF.L.U32 UR19, UR19, 0x6, URZ ;  /* 0x0000000613137899 */ /* 0x000fe4000800063f */
[----:B------:R-:W-:Y:S01]  /*78a0*/  UIADD3 UR16, UR16, 0x2000, URZ ;  /* 0x0000200010107890 */ /* 0x000fe2000fffe03f */
[----:B------:R-:W-:Y:S02]  /*78b0*/  SEL R6, RZ, 0x1, P4 ;  /* 0x00000001ff067807 */ /* 0x000fe40002000000 */
[----:B------:R-:W-:Y:S02]  /*78c0*/  SEL R2, R2, RZ, P4 ;  /* 0x000000ff02027207 */ /* 0x000fe40002000000 */
[----:B------:R-:W-:-:S04]  /*78d0*/  LOP3.LUT R3, R3, R6, RZ, 0x3c, !PT ;  /* 0x0000000603037212 */ /* 0x000fc800078e3cff */
[----:B------:R1:W-:Y:S02]  /*78e0*/  UTMALDG.4D [UR16], [UR4], desc[UR8] ;  /* 0x00000810040075b4 */ /* 0x0003e40008019000 */
[----:B-1----:R-:W-:Y:S01]  /*78f0*/  NOP ;  /* 0x0000000000007918 */ /* 0x002fe20000000000 */
.L_x_94:
[----:B------:R-:W-:Y:S05]  /*7900*/  BSYNC B1 ;  /* 0x0000000000017941 */ /* 0x000fea0003800000 */
.L_x_93:
[C---:B------:R-:W-:Y:S01]  /*7910*/  ISETP.GT.AND P4, PT, R4.reuse, 0x4, PT ;  /* 0x000000040400780c */ /* 0x040fe20003f84270 */
[----:B------:R-:W-:-:S12]  /*7920*/  VIADD R4, R4, 0xfffffffe ;  /* 0xfffffffe04047836 */ /* 0x000fd80000000000 */
[----:B------:R-:W-:Y:S05]  /*7930*/  @P4 BRA `(.L_x_98) ;  /* 0xfffffff800bc4947 */ /* 0x000fea000383ffff */
[----:B------:R-:W-:Y:S05]  /*7940*/  BSYNC B0 ;  /* 0x0000000000007941 */ /* 0x000fea0003800000 */
.L_x_87:
[----:B------:R-:W-:Y:S05]  /*7950*/  EXIT ;  /* 0x000000000000794d */ /* 0x000fea0003800000 */
.L_x_15:
[----:B--2---:R-:W-:-:S04]  /*7960*/  IMAD.U32 R3, RZ, RZ, UR6 ;  /* 0x00000006ff037e24 */ /* 0x004fc8000f8e00ff */
[----:B------:R2:W3:Y:S03]  /*7970*/  SYNCS.PHASECHK.TRANS64.TRYWAIT P1, [R3+URZ+0x7050], R2 ;  /* 0x00705002030075a7 */ /* 0x0004e6000802017f */
[----:B---3--:R-:W-:Y:S05]  /*7980*/  @!P1 NANOSLEEP.SYNCS 0x989680 ;  /* 0x009896800000995d */ /* 0x008fea0003900000 */
[----:B------:R-:W3:Y:S02]  /*7990*/  @!P1 SYNCS.PHASECHK.TRANS64 P1, [R3+URZ+0x7050], R2 ;  /* 0x00705002030095a7 */ /* 0x000ee4000802007f */
[----:B---3--:R-:W-:Y:S05]  /*79a0*/  @!P1 BRA `(.L_x_15) ;  /* 0xfffffffc00ec9947 */ /* 0x008fea000383ffff */
[----:B------:R-:W-:Y:S05]  /*79b0*/  BRA `(.L_x_99) ;  /* 0xffffff9000f47947 */ /* 0x000fea000383ffff */
.L_x_17:
[----:B--2---:R-:W-:-:S04]  /*79c0*/  MOV R2, UR37 ;  /* 0x0000002500027c02 */ /* 0x004fc80008000f00 */
[----:B------:R2:W3:Y:S03]  /*79d0*/  SYNCS.PHASECHK.TRANS64.TRYWAIT P1, [R2+URZ+0x7000], R7 ;  /* 0x00700007020075a7 */ /* 0x0004e6000802017f */
[----:B---3--:R-:W-:Y:S05]  /*79e0*/  @!P1 NANOSLEEP.SYNCS 0x989680 ;  /* 0x009896800000995d */ /* 0x008fea0003900000 */
[----:B------:R-:W3:Y:S02]  /*79f0*/  @!P1 SYNCS.PHASECHK.TRANS64 P1, [R2+URZ+0x7000], R7 ;  /* 0x00700007020095a7 */ /* 0x000ee4000802007f */
[----:B---3--:R-:W-:Y:S05]  /*7a00*/  @!P1 BRA `(.L_x_17) ;  /* 0xfffffffc00ec9947 */ /* 0x008fea000383ffff */
[----:B------:R-:W-:Y:S05]  /*7a10*/  BRA `(.L_x_100) ;  /* 0xffffff9000fc7947 */ /* 0x000fea000383ffff */
.L_x_18:
[----:B--2---:R-:W-:-:S04]  /*7a20*/  IMAD.U32 R3, RZ, RZ, UR16 ;  /* 0x00000010ff037e24 */ /* 0x004fc8000f8e00ff */
[----:B------:R2:W3:Y:S03]  /*7a30*/  SYNCS.PHASECHK.TRANS64.TRYWAIT P1, [R3+URZ+-0x8], R2 ;  /* 0xfffff802030075a7 */ /* 0x0004e6000802017f */
[----:B---3--:R-:W-:Y:S05]  /*7a40*/  @!P1 NANOSLEEP.SYNCS 0x989680 ;  /* 0x009896800000995d */ /* 0x008fea0003900000 */
[----:B------:R-:W3:Y:S02]  /*7a50*/  @!P1 SYNCS.PHASECHK.TRANS64 P1, [R3+URZ+-0x8], R2 ;  /* 0xfffff802030095a7 */ /* 0x000ee4000802007f */
[----:B---3--:R-:W-:Y:S05]  /*7a60*/  @!P1 BRA `(.L_x_18) ;  /* 0xfffffffc00ec9947 */ /* 0x008fea000383ffff */
[----:B------:R-:W-:Y:S05]  /*7a70*/  BRA `(.L_x_101) ;  /* 0xffffff9000f87947 */ /* 0x000fea000383ffff */
.L_x_20:
[----:B-1----:R-:W-:-:S04]  /*7a80*/  IMAD.U32 R8, RZ, RZ, UR37 ;  /* 0x00000025ff087e24 */ /* 0x002fc8000f8e00ff */
[----:B------:R1:W2:Y:S03]  /*7a90*/  SYNCS.PHASECHK.TRANS64.TRYWAIT P1, [R8+URZ+0x7008], R7 ;  /* 0x00700807080075a7 */ /* 0x0002a6000802017f */
[----:B--2---:R-:W-:Y:S05]  /*7aa0*/  @!P1 NANOSLEEP.SYNCS 0x989680 ;  /* 0x009896800000995d */ /* 0x004fea0003900000 */
[----:B------:R-:W2:Y:S02]  /*7ab0*/  @!P1 SYNCS.PHASECHK.TRANS64 P1, [R8+URZ+0x7008], R7 ;  /* 0x00700807080095a7 */ /* 0x000ea4000802007f */
[----:B--2---:R-:W-:Y:S05]  /*7ac0*/  @!P1 BRA `(.L_x_20) ;  /* 0xfffffffc00ec9947 */ /* 0x004fea000383ffff */
[----:B------:R-:W-:Y:S05]  /*7ad0*/  BRA `(.L_x_102) ;  /* 0xffffffa8004c7947 */ /* 0x000fea000383ffff */
.L_x_25:
[----:B-1----:R-:W-:-:S04]  /*7ae0*/  MOV R13, UR6 ;  /* 0x00000006000d7c02 */ /* 0x002fc80008000f00 */
[----:B------:R1:W2:Y:S03]  /*7af0*/  SYNCS.PHASECHK.TRANS64.TRYWAIT P2, [R13+URZ+0x7000], R4 ;  /* 0x007000040d0075a7 */ /* 0x0002a6000804017f */
[----:B--2---:R-:W-:Y:S05]  /*7b00*/  @!P2 NANOSLEEP.SYNCS 0x989680 ;  /* 0x009896800000a95d */ /* 0x004fea0003900000 */
[----:B------:R-:W2:Y:S02]  /*7b10*/  @!P2 SYNCS.PHASECHK.TRANS64 P2, [R13+URZ+0x7000], R4 ;  /* 0x007000040d00a5a7 */ /* 0x000ea4000804007f */
[----:B--2---:R-:W-:Y:S05]  /*7b20*/  @!P2 BRA `(.L_x_25) ;  /* 0xfffffffc00eca947 */ /* 0x004fea000383ffff */
[----:B------:R-:W-:Y:S05]  /*7b30*/  BRA `(.L_x_103) ;  /* 0xffffffac00147947 */ /* 0x000fea000383ffff */
.L_x_29:
[----:B-1----:R-:W-:-:S04]  /*7b40*/  IMAD.U32 R8, RZ, RZ, UR6 ;  /* 0x00000006ff087e24 */ /* 0x002fc8000f8e00ff */
[----:B------:R1:W2:Y:S03]  /*7b50*/  SYNCS.PHASECHK.TRANS64.TRYWAIT P2, [R8+URZ+0x7000], R11 ;  /* 0x0070000b080075a7 */ /* 0x0002a6000804017f */
[----:B--2---:R-:W-:Y:S05]  /*7b60*/  @!P2 NANOSLEEP.SYNCS 0x989680 ;  /* 0x009896800000a95d */ /* 0x004fea0003900000 */
[----:B------:R-:W2:Y:S02]  /*7b70*/  @!P2 SYNCS.PHASECHK.TRANS64 P2, [R8+URZ+0x7000], R11 ;  /* 0x0070000b0800a5a7 */ /* 0x000ea4000804007f */
[----:B--2---:R-:W-:Y:S05]  /*7b80*/  @!P2 BRA `(.L_x_29) ;  /* 0xfffffffc00eca947 */ /* 0x004fea000383ffff */
[----:B------:R-:W-:Y:S05]  /*7b90*/  BRA `(.L_x_28) ;  /* 0xffffffbc00c47947 */ /* 0x000fea000383ffff */
.L_x_37:
[----:B-1----:R-:W-:-:S04]  /*7ba0*/  IMAD.U32 R11, RZ, RZ, UR6 ;  /* 0x00000006ff0b7e24 */ /* 0x002fc8000f8e00ff */
[----:B------:R1:W2:Y:S03]  /*7bb0*/  SYNCS.PHASECHK.TRANS64.TRYWAIT P2, [R11+URZ+0x7000], R4 ;  /* 0x007000040b0075a7 */ /* 0x0002a6000804017f */
[----:B--2---:R-:W-:Y:S05]  /*7bc0*/  @!P2 NANOSLEEP.SYNCS 0x989680 ;  /* 0x009896800000a95d */ /* 0x004fea0003900000 */
[----:B------:R-:W2:Y:S02]  /*7bd0*/  @!P2 SYNCS.PHASECHK.TRANS64 P2, [R11+URZ+0x7000], R4 ;  /* 0x007000040b00a5a7 */ /* 0x000ea4000804007f */
[----:B--2---:R-:W-:Y:S05]  /*7be0*/  @!P2 BRA `(.L_x_37) ;  /* 0xfffffffc00eca947 */ /* 0x004fea000383ffff */
[----:B------:R-:W-:Y:S05]  /*7bf0*/  BRA `(.L_x_104) ;  /* 0xffffffc000b47947 */ /* 0x000fea000383ffff */
.L_x_41:
[----:B-1----:R-:W-:-:S04]  /*7c00*/  MOV R9, UR6 ;  /* 0x0000000600097c02 */ /* 0x002fc80008000f00 */
[----:B------:R1:W2:Y:S03]  /*7c10*/  SYNCS.PHASECHK.TRANS64.TRYWAIT P2, [R9+URZ+0x7000], R10 ;  /* 0x0070000a090075a7 */ /* 0x0002a6000804017f */
[----:B--2---:R-:W-:Y:S05]  /*7c20*/  @!P2 NANOSLEEP.SYNCS 0x989680 ;  /* 0x009896800000a95d */ /* 0x004fea0003900000 */
[----:B------:R-:W2:Y:S02]  /*7c30*/  @!P2 SYNCS.PHASECHK.TRANS64 P2, [R9+URZ+0x7000], R10 ;  /* 0x0070000a0900a5a7 */ /* 0x000ea4000804007f */
[----:B--2---:R-:W-:Y:S05]  /*7c40*/  @!P2 BRA `(.L_x_41) ;  /* 0xfffffffc00eca947 */ /* 0x004fea000383ffff */
[----:B------:R-:W-:Y:S05]  /*7c50*/  BRA `(.L_x_40) ;  /* 0xffffffd800687947 */ /* 0x000fea000383ffff */
.L_x_57:
[----:B-1----:R-:W-:-:S04]  /*7c60*/  IMAD.U32 R3, RZ, RZ, UR16 ;  /* 0x00000010ff037e24 */ /* 0x002fc8000f8e00ff */
[----:B------:R1:W2:Y:S03]  /*7c70*/  SYNCS.PHASECHK.TRANS64.TRYWAIT P0, [R3+URZ+0x8], R0 ;  /* 0x00000800030075a7 */ /* 0x0002a6000800017f */
[----:B--2---:R-:W-:Y:S05]  /*7c80*/  @!P0 NANOSLEEP.SYNCS 0x989680 ;  /* 0x009896800000895d */ /* 0x004fea0003900000 */
[----:B------:R-:W2:Y:S02]  /*7c90*/  @!P0 SYNCS.PHASECHK.TRANS64 P0, [R3+URZ+0x8], R0 ;  /* 0x00000800030085a7 */ /* 0x000ea4000800007f */
[----:B--2---:R-:W-:Y:S05]  /*7ca0*/  @!P0 BRA `(.L_x_57) ;  /* 0xfffffffc00ec8947 */ /* 0x004fea000383ffff */
[----:B------:R-:W-:Y:S05]  /*7cb0*/  BRA `(.L_x_105) ;  /* 0xffffffe0007c7947 */ /* 0x000fea000383ffff */
.L_x_69:
[----:B--2---:R2:W4:Y:S02]  /*7cc0*/  SYNCS.PHASECHK.TRANS64.TRYWAIT P0, [R4+URZ+0x7060], R3 ;  /* 0x00706003040075a7 */ /* 0x004524000800017f */
[----:B----4-:R-:W-:Y:S05]  /*7cd0*/  @!P0 NANOSLEEP.SYNCS 0x989680 ;  /* 0x009896800000895d */ /* 0x010fea0003900000 */
[----:B------:R-:W4:Y:S02]  /*7ce0*/  @!P0 SYNCS.PHASECHK.TRANS64 P0, [R4+URZ+0x7060], R3 ;  /* 0x00706003040085a7 */ /* 0x000f24000800007f */
[----:B----4-:R-:W-:Y:S05]  /*7cf0*/  @!P0 BRA `(.L_x_69) ;  /* 0xfffffffc00f08947 */ /* 0x010fea000383ffff */
[----:B------:R-:W-:Y:S05]  /*7d00*/  BRA `(.L_x_106) ;  /* 0xffffffec005c7947 */ /* 0x000fea000383ffff */
.L_x_74:
[----:B-1----:R1:W2:Y:S02]  /*7d10*/  SYNCS.PHASECHK.TRANS64.TRYWAIT P0, [R2+URZ+0x7028], R5 ;  /* 0x00702805020075a7 */ /* 0x0022a4000800017f */
[----:B--2---:R-:W-:Y:S05]  /*7d20*/  @!P0 NANOSLEEP.SYNCS 0x989680 ;  /* 0x009896800000895d */ /* 0x004fea0003900000 */
[----:B------:R-:W2:Y:S02]  /*7d30*/  @!P0 SYNCS.PHASECHK.TRANS64 P0, [R2+URZ+0x7028], R5 ;  /* 0x00702805020085a7 */ /* 0x000ea4000800007f */
[----:B--2---:R-:W-:Y:S05]  /*7d40*/  @!P0 BRA `(.L_x_74) ;  /* 0xfffffffc00f08947 */ /* 0x004fea000383ffff */
[----:B------:R-:W-:Y:S05]  /*7d50*/  BRA `(.L_x_107) ;  /* 0xffffffec00e07947 */ /* 0x000fea000383ffff */
.L_x_79:
[----:B-1----:R1:W2:Y:S02]  /*7d60*/  SYNCS.PHASECHK.TRANS64.TRYWAIT P0, [R5+URZ+0x7060], R6 ;  /* 0x00706006050075a7 */ /* 0x0022a4000800017f */
[----:B--2---:R-:W-:Y:S05]  /*7d70*/  @!P0 NANOSLEEP.SYNCS 0x989680 ;  /* 0x009896800000895d */ /* 0x004fea0003900000 */
[----:B------:R-:W2:Y:S02]  /*7d80*/  @!P0 SYNCS.PHASECHK.TRANS64 P0, [R5+URZ+0x7060], R6 ;  /* 0x00706006050085a7 */ /* 0x000ea4000800007f */
[----:B--2---:R-:W-:Y:S05]  /*7d90*/  @!P0 BRA `(.L_x_79) ;  /* 0xfffffffc00f08947 */ /* 0x004fea000383ffff */
[----:B------:R-:W-:Y:S05]  /*7da0*/  BRA `(.L_x_108) ;  /* 0xfffffff0005c7947 */ /* 0x000fea000383ffff */
.L_x_84:
[----:B-1----:R1:W2:Y:S02]  /*7db0*/  SYNCS.PHASECHK.TRANS64.TRYWAIT P0, [R4+URZ+0x7028], R7 ;  /* 0x00702807040075a7 */ /* 0x0022a4000800017f */
[----:B--2---:R-:W-:Y:S05]  /*7dc0*/  @!P0 NANOSLEEP.SYNCS 0x989680 ;  /* 0x009896800000895d */ /* 0x004fea0003900000 */
[----:B------:R-:W2:Y:S02]  /*7dd0*/  @!P0 SYNCS.PHASECHK.TRANS64 P0, [R4+URZ+0x7028], R7 ;  /* 0x00702807040085a7 */ /* 0x000ea4000800007f */
[----:B--2---:R-:W-:Y:S05]  /*7de0*/  @!P0 BRA `(.L_x_84) ;  /* 0xfffffffc00f08947 */ /* 0x004fea000383ffff */
[----:B------:R-:W-:Y:S05]  /*7df0*/  BRA `(.L_x_109) ;  /* 0xfffffff000e47947 */ /* 0x000fea000383ffff */
.L_x_90:
[----:B-1----:R1:W2:Y:S02]  /*7e00*/  SYNCS.PHASECHK.TRANS64.TRYWAIT P4, [R6+URZ+0x7028], R5 ;  /* 0x00702805060075a7 */ /* 0x0022a4000808017f */
[----:B--2---:R-:W-:Y:S05]  /*7e10*/  @!P4 NANOSLEEP.SYNCS 0x989680 ;  /* 0x009896800000c95d */ /* 0x004fea0003900000 */
[----:B------:R-:W2:Y:S02]  /*7e20*/  @!P4 SYNCS.PHASECHK.TRANS64 P4, [R6+URZ+0x7028], R5 ;  /* 0x007028050600c5a7 */ /* 0x000ea4000808007f */
[----:B--2---:R-:W-:Y:S05]  /*7e30*/  @!P4 BRA `(.L_x_90) ;  /* 0xfffffffc00f0c947 */ /* 0x004fea000383ffff */
[----:B------:R-:W-:Y:S05]  /*7e40*/  BRA `(.L_x_110) ;  /* 0xfffffff4009c7947 */ /* 0x000fea000383ffff */
.L_x_95:
[----:B-1----:R1:W2:Y:S02]  /*7e50*/  SYNCS.PHASECHK.TRANS64.TRYWAIT P4, [R6+URZ+0x7028], R7 ;  /* 0x00702807060075a7 */ /* 0x0022a4000808017f */
[----:B--2---:R-:W-:Y:S05]  /*7e60*/  @!P4 NANOSLEEP.SYNCS 0x989680 ;  /* 0x009896800000c95d */ /* 0x004fea0003900000 */
[----:B------:R-:W2:Y:S02]  /*7e70*/  @!P4 SYNCS.PHASECHK.TRANS64 P4, [R6+URZ+0x7028], R7 ;  /* 0x007028070600c5a7 */ /* 0x000ea4000808007f */
[----:B--2---:R-:W-:Y:S05]  /*7e80*/  @!P4 BRA `(.L_x_95) ;  /* 0xfffffffc00f0c947 */ /* 0x004fea000383ffff */
[----:B------:R-:W-:Y:S05]  /*7e90*/  BRA `(.L_x_111) ;  /* 0xfffffff800247947 */ /* 0x000fea000383ffff */
        .weak           $__internal_0_$__cuda_sm20_rcp_rn_f32_slowpath
        .type           $__internal_0_$__cuda_sm20_rcp_rn_f32_slowpath,@function
        .size           $__internal_0_$__cuda_sm20_rcp_rn_f32_slowpath,(.L_x_117 - $__internal_0_$__cuda_sm20_rcp_rn_f32_slowpath)
$__internal_0_$__cuda_sm20_rcp_rn_f32_slowpath:
[----:B------:R-:W-:Y:S01]  /*7ea0*/  IMAD.SHL.U32 R0, R2, 0x2, RZ ;  /* 0x0000000202007824 */ /* 0x000fe200078e00ff */
[----:B------:R-:W-:Y:S04]  /*7eb0*/  BSSY B2, `(.L_x_112) ;  /* 0x0000030000027945 */ /* 0x000fe80003800000 */
[----:B------:R-:W-:-:S04]  /*7ec0*/  SHF.R.U32.HI R18, RZ, 0x18, R0 ;  /* 0x00000018ff127819 */ /* 0x000fc80000011600 */
[----:B------:R-:W-:-:S13]  /*7ed0*/  ISETP.NE.U32.AND P0, PT, R18, RZ, PT ;  /* 0x000000ff1200720c */ /* 0x000fda0003f05070 */
[----:B------:R-:W-:Y:S05]  /*7ee0*/  @P0 BRA `(.L_x_113) ;  /* 0x0000000000280947 */ /* 0x000fea0003800000 */
[----:B------:R-:W-:-:S04]  /*7ef0*/  SHF.L.U32 R0, R2, 0x1, RZ ;  /* 0x0000000102007819 */ /* 0x000fc800000006ff */
[----:B------:R-:W-:-:S13]  /*7f00*/  ISETP.NE.AND P0, PT, R0, RZ, PT ;  /* 0x000000ff0000720c */ /* 0x000fda0003f05270 */
[----:B------:R-:W-:Y:S01]  /*7f10*/  @P0 FFMA R10, R2, 1.84467440737095516160e+19, RZ ;  /* 0x5f800000020a0823 */ /* 0x000fe200000000ff */
[----:B------:R-:W-:Y:S08]  /*7f20*/  @!P0 MUFU.RCP R3, R2 ;  /* 0x0000000200038308 */ /* 0x000ff00000001000 */
[----:B------:R-:W1:Y:S02]  /*7f30*/  @P0 MUFU.RCP R13, R10 ;  /* 0x0000000a000d0308 */ /* 0x000e640000001000 */
[----:B-1----:R-:W-:-:S04]  /*7f40*/  @P0 FFMA R0, R10, R13, -1 ;  /* 0xbf8000000a000423 */ /* 0x002fc8000000000d */
[----:B------:R-:W-:-:S04]  /*7f50*/  @P0 FADD.FTZ R0, -R0, -RZ ;  /* 0x800000ff00000221 */ /* 0x000fc80000010100 */
[----:B------:R-:W-:-:S04]  /*7f60*/  @P0 FFMA R0, R13, R0, R13 ;  /* 0x000000000d000223 */ /* 0x000fc8000000000d */
[----:B------:R-:W-:Y:S01]  /*7f70*/  @P0 FFMA R3, R0, 1.84467440737095516160e+19, RZ ;  /* 0x5f80000000030823 */ /* 0x000fe200000000ff */
[----:B------:R-:W-:Y:S06]  /*7f80*/  BRA `(.L_x_114) ;  /* 0x0000000000887947 */ /* 0x000fec0003800000 */
.L_x_113:
[----:B------:R-:W-:-:S05]  /*7f90*/  VIADD R19, R18, 0xffffff03 ;  /* 0xffffff0312137836 */ /* 0x000fca0000000000 */
[----:B------:R-:W-:-:S13]  /*7fa0*/  ISETP.GT.U32.AND P0, PT, R19, 0x1, PT ;  /* 0x000000011300780c */ /* 0x000fda0003f04070 */
[----:B------:R-:W-:Y:S05]  /*7fb0*/  @P0 BRA `(.L_x_115) ;  /* 0x0000000000780947 */ /* 0x000fea0003800000 */
[----:B------:R-:W-:Y:S01]  /*7fc0*/  LOP3.LUT R0, R2, 0x7fffff, RZ, 0xc0, !PT ;  /* 0x007fffff02007812 */ /* 0x000fe200078ec0ff */
[----:B------:R-:W-:-:S03]  /*7fd0*/  IMAD.MOV.U32 R14, RZ, RZ, 0x3 ;  /* 0x00000003ff0e7424 */ /* 0x000fc600078e00ff */
[----:B------:R-:W-:Y:S02]  /*7fe0*/  LOP3.LUT R0, R0, 0x3f800000, RZ, 0xfc, !PT ;  /* 0x3f80000000007812 */ /* 0x000fe400078efcff */
[----:B------:R-:W-:Y:S02]  /*7ff0*/  SHF.L.U32 R14, R14, R19, RZ ;  /* 0x000000130e0e7219 */ /* 0x000fe400000006ff */
[----:B------:R-:W1:Y:S02]  /*8000*/  MUFU.RCP R3, R0 ;  /* 0x0000000000037308 */ /* 0x000e640000001000 */
[----:B-1----:R-:W-:-:S04]  /*8010*/  FFMA R10, R0, R3, -1 ;  /* 0xbf800000000a7423 */ /* 0x002fc80000000003 */
[----:B------:R-:W-:-:S04]  /*8020*/  FADD.FTZ R10, -R10, -RZ ;  /* 0x800000ff0a0a7221 */ /* 0x000fc80000010100 */
[CCC-:B------:R-:W-:Y:S01]  /*8030*/  FFMA.RM R12, R3.reuse, R10.reuse, R3.reuse ;  /* 0x0000000a030c7223 */ /* 0x1c0fe20000004003 */
[----:B------:R-:W-:-:S04]  /*8040*/  FFMA.RP R13, R3, R10, R3 ;  /* 0x0000000a030d7223 */ /* 0x000fc80000008003 */
[C---:B------:R-:W-:Y:S02]  /*8050*/  LOP3.LUT R3, R12.reuse, 0x7fffff, RZ, 0xc0, !PT ;  /* 0x007fffff0c037812 */ /* 0x040fe400078ec0ff */
[----:B------:R-:W-:Y:S02]  /*8060*/  FSETP.NEU.FTZ.AND P0, PT, R12, R13, PT ;  /* 0x0000000d0c00720b */ /* 0x000fe40003f1d000 */
[----:B------:R-:W-:Y:S02]  /*8070*/  LOP3.LUT R3, R3, 0x800000, RZ, 0xfc, !PT ;  /* 0x0080000003037812 */ /* 0x000fe400078efcff */
[----:B------:R-:W-:Y:S02]  /*8080*/  SEL R10, RZ, 0xffffffff, !P0 ;  /* 0xffffffffff0a7807 */ /* 0x000fe40004000000 */
[----:B------:R-:W-:Y:S02]  /*8090*/  LOP3.LUT R14, R14, R3, RZ, 0xc0, !PT ;  /* 0x000000030e0e7212 */ /* 0x000fe400078ec0ff */
[----:B------:R-:W-:-:S02]  /*80a0*/  IADD3 R10, -R10, RZ, RZ ;  /* 0x000000ff0a0a7210 */ /* 0x000fc40007ffe1ff */
[-C--:B------:R-:W-:Y:S02]  /*80b0*/  SHF.R.U32.HI R14, RZ, R19.reuse, R14 ;  /* 0x00000013ff0e7219 */ /* 0x080fe4000001160e */
[----:B------:R-:W-:Y:S02]  /*80c0*/  LOP3.LUT P1, RZ, R10, R19, R3, 0xf8, !PT ;  /* 0x000000130aff7212 */ /* 0x000fe4000782f803 */
[C---:B------:R-:W-:Y:S02]  /*80d0*/  LOP3.LUT P0, RZ, R14.reuse, 0x1, RZ, 0xc0, !PT ;  /* 0x000000010eff7812 */ /* 0x040fe4000780c0ff */
[----:B------:R-:W-:-:S04]  /*80e0*/  LOP3.LUT P2, RZ, R14, 0x2, RZ, 0xc0, !PT ;  /* 0x000000020eff7812 */ /* 0x000fc8000784c0ff */
[----:B------:R-:W-:Y:S02]  /*80f0*/  PLOP3.LUT P0, PT, P0, P1, P2, 0xe0, 0x0 ;  /* 0x000000000000781c */ /* 0x000fe40000703c20 */
[----:B------:R-:W-:Y:S02]  /*8100*/  LOP3.LUT P1, RZ, R2, 0x7fffff, RZ, 0xc0, !PT ;  /* 0x007fffff02ff7812 */ /* 0x000fe4000782c0ff */
[----:B------:R-:W-:-:S05]  /*8110*/  SEL R0, RZ, 0x1, !P0 ;  /* 0x00000001ff007807 */ /* 0x000fca0004000000 */
[----:B------:R-:W-:-:S05]  /*8120*/  IMAD.MOV R0, RZ, RZ, -R0 ;  /* 0x000000ffff007224 */ /* 0x000fca00078e0a00 */
[----:B------:R-:W-:Y:S01]  /*8130*/  ISETP.GE.AND P0, PT, R0, RZ, PT ;  /* 0x000000ff0000720c */ /* 0x000fe20003f06270 */
[----:B------:R-:W-:-:S05]  /*8140*/  VIADD R0, R18, 0xffffff04 ;  /* 0xffffff0412007836 */ /* 0x000fca0000000000 */
[----:B------:R-:W-:-:S07]  /*8150*/  SHF.R.U32.HI R3, RZ, R0, R3 ;  /* 0x00000000ff037219 */ /* 0x000fce0000011603 */
[----:B------:R-:W-:-:S05]  /*8160*/  @!P0 IADD3 R3, R3, 0x1, RZ ;  /* 0x0000000103038810 */ /* 0x000fca0007ffe0ff */
[----:B------:R-:W-:-:S05]  /*8170*/  @!P1 IMAD.SHL.U32 R3, R3, 0x2, RZ ;  /* 0x0000000203039824 */ /* 0x000fca00078e00ff */
[----:B------:R-:W-:Y:S01]  /*8180*/  LOP3.LUT R3, R3, 0x80000000, R2, 0xf8, !PT ;  /* 0x8000000003037812 */ /* 0x000fe200078ef802 */
[----:B------:R-:W-:Y:S06]  /*8190*/  BRA `(.L_x_114) ;  /* 0x0000000000047947 */ /* 0x000fec0003800000 */
.L_x_115:
[----:B------:R1:W2:Y:S02]  /*81a0*/  MUFU.RCP R3, R2 ;  /* 0x0000000200037308 */ /* 0x0002a40000001000 */
.L_x_114:
[----:B------:R-:W-:Y:S05]  /*81b0*/  BSYNC B2 ;  /* 0x0000000000027941 */ /* 0x000fea0003800000 */
.L_x_112:
[----:B--2---:R-:W-:Y:S01]  /*81c0*/  IMAD.MOV.U32 R0, RZ, RZ, R3 ;  /* 0x000000ffff007224 */ /* 0x004fe200078e0003 */
[----:B-1----:R-:W-:Y:S01]  /*81d0*/  MOV R2, R15 ;  /* 0x0000000f00027202 */ /* 0x002fe20000000f00 */
[----:B------:R-:W-:-:S04]  /*81e0*/  IMAD.MOV.U32 R3, RZ, RZ, 0x0 ;  /* 0x00000000ff037424 */ /* 0x000fc800078e00ff */
[----:B------:R-:W-:Y:S05]  /*81f0*/  RET.REL.NODEC R2 `(_ZN7cutlass13device_kernelINS_4fmha6kernel28FmhaKernelTmaWarpSpecializedINS1_10collective30FmhaMainloopTmaWarpSpecializedINS_10bfloat16_tEffN4cute5tupleIJNS7_1CILi128EEENS9_ILi64EEENS9_ILi32EEEEEENS8_IJiNS9_ILi1EEENS8_IJiiEEEEEESG_SG_NS4_14ResidualFusionEJEEENS4_15FmhaFwdEpilogueIS6_fNS8_IJSB_SC_SB_EEEEENS2_23IndividualTileSchedulerEJEEEEEvNT_6ParamsE) ;  /* 0xffffff7c02807950 */ /* 0x000fea0003c3ffff */
.L_x_116:
[----:B------:R-:W-:-:S00]  /*8200*/  BRA `(.L_x_116) ;  /* 0xfffffffc00fc7947 */ /* 0x000fc0000383ffff */
[----:B------:R-:W-:-:S00]  /*8210*/  NOP ;  /* 0x0000000000007918 */ /* 0x000fc00000000000 */
        /* <DEDUP_REMOVED lines=14> */
.L_x_117:


//--------------------- .nv.global.init           --------------------------
	.section	.nv.global.init,"aw",@progbits
.nv.global.init:
	.type		$str$24,@object
	.size		$str$24,($str$25 - $str$24)
$str$24:
        /*0000*/ 	.byte	0x28, 0x61, 0x64, 0x64, 0x72, 0x65, 0x73, 0x73, 0x20, 0x26, 0x20, 0x6d, 0x61, 0x73, 0x6b, 0x29
        /*0010*/ 	.byte	0x20, 0x3d, 0x3d, 0x20, 0x30, 0x00
	.type		$str$25,@object
	.size		$str$25,(__unnamed_1 - $str$25)
$str$25:
        /*0016*/ 	.byte	0x2f, 0x74, 0x6d, 0x70, 0x2f, 0x63, 0x75, 0x74, 0x6c, 0x61, 0x73, 0x73, 0x5f, 0x73, 0x77, 0x65
        /*0026*/ 	.byte	0x65, 0x70, 0x5f, 0x73, 0x72, 0x63, 0x2f, 0x69, 0x6e, 0x63, 0x6c, 0x75, 0x64, 0x65, 0x2f, 0x63
        /*0036*/ 	.byte	0x75, 0x74, 0x65, 0x2f, 0x70, 0x6f, 0x69, 0x6e, 0x74, 0x65, 0x72, 0x5f, 0x66, 0x6c, 0x61, 0x67
        /*0046*/ 	.byte	0x67, 0x65, 0x64, 0x2e, 0x68, 0x70, 0x70, 0x00
	.type		__unnamed_1,@object
	.size		__unnamed_1,(.L_0 - __unnamed_1)
__unnamed_1:
        /*004e*/ 	.byte	0x61, 0x75, 0x74, 0x6f, 0x20, 0x63, 0x75, 0x74, 0x65, 0x3a, 0x3a, 0x61, 0x73, 0x5f, 0x70, 0x6f
        /* <DEDUP_REMOVED lines=27> */
        /*020e*/ 	.byte	0x30, 0x3e, 0x3e, 0x3e, 0x3e, 0x3e, 0x5d, 0x00
.L_0:


//--------------------- .nv.shared._ZN7cutlass13device_kernelINS_4fmha6kernel28FmhaKernelTmaWarpSpecializedINS1_10collective30FmhaMainloopTmaWarpSpecializedINS_10bfloat16_tEffN4cute5tupleIJNS7_1CILi128EEENS9_ILi64EEENS9_ILi32EEEEEENS8_IJiNS9_ILi1EEENS8_IJiiEEEEEESG_SG_NS4_14ResidualFusionEJEEENS4_15FmhaFwdEpilogueIS6_fNS8_IJSB_SC_SB_EEEEENS2_23IndividualTileSchedulerEJEEEEEvNT_6ParamsE --------------------------
	.section	.nv.shared._ZN7cutlass13device_kernelINS_4fmha6kernel28FmhaKernelTmaWarpSpecializedINS1_10collective30FmhaMainloopTmaWarpSpecializedINS_10bfloat16_tEffN4cute5tupleIJNS7_1CILi128EEENS9_ILi64EEENS9_ILi32EEEEEENS8_IJiNS9_ILi1EEENS8_IJiiEEEEEESG_SG_NS4_14ResidualFusionEJEEENS4_15FmhaFwdEpilogueIS6_fNS8_IJSB_SC_SB_EEEEENS2_23IndividualTileSchedulerEJEEEEEvNT_6ParamsE,"aw",@nobits
	.sectionflags	@""
	.align	16
	.zero		1024


//--------------------- .nv.shared.reserved.0     --------------------------
	.section	.nv.shared.reserved.0,"aw",@nobits
	.weak		__nv_reservedSMEM_offset_0_alias
	.size		__nv_reservedSMEM_offset_0_alias, 0, 0
	.other		__nv_reservedSMEM_offset_0_alias,@"STO_CUDA_RESERVED_SHARED STV_DEFAULT"
__nv_reservedSMEM_offset_0_alias:
	.zero		0


//--------------------- .nv.global                --------------------------
	.section	.nv.global,"aw",@nobits
.nv.global:
	.type		_ZN39_INTERNAL_768e25cb_4_k_cu_2ba1b8c3_30974cute1_E,@object
	.size		_ZN39_INTERNAL_768e25cb_4_k_cu_2ba1b8c3_30974cute1_E,(_ZN39_INTERNAL_768e25cb_4_k_cu_2ba1b8c3_30974cuda3std3__45__cpo6cbeginE - _ZN39_INTERNAL_768e25cb_4_k_cu_2ba1b8c3_30974cute1_E)
_ZN39_INTERNAL_768e25cb_4_k_cu_2ba1b8c3_30974cute1_E:
	.zero		1
	.type		_ZN39_INTERNAL_768e25cb_4_k_cu_2ba1b8c3_30974cuda3std3__45__cpo6cbeginE,@object
	.size		_ZN39_INTERNAL_768e25cb_4_k_cu_2ba1b8c3_30974cuda3std3__45__cpo6cbeginE,(_ZN39_INTERNAL_768e25cb_4_k_cu_2ba1b8c3_30974cuda3std3__48in_placeE - _ZN39_INTERNAL_768e25cb_4_k_cu_2ba1b8c3_30974cuda3std3__45__cpo6cbeginE)
_ZN39_INTERNAL_768e25cb_4_k_cu_2ba1b8c3_30974cuda3std3__45__cpo6cbeginE:
	.zero		1
	.type		_ZN39_INTERNAL_768e25cb_4_k_cu_2ba1b8c3_30974cuda3std3__48in_placeE,@object
	.size		_ZN39_INTERNAL_768e25cb_4_k_cu_2ba1b8c3_30974cuda3std3__48in_placeE,(_ZN39_INTERNAL_768e25cb_4_k_cu_2ba1b8c3_30974cuda3std6ranges3__45__cpo9iter_moveE - _ZN39_INTERNAL_768e25cb_4_k_cu_2ba1b8c3_30974cuda3std3__48in_placeE)
_ZN39_INTERNAL_768e25cb_4_k_cu_2ba1b8c3_30974cuda3std3__48in_placeE:
	.zero		1
	.type		_ZN39_INTERNAL_768e25cb_4_k_cu_2ba1b8c3_30974cuda3std6ranges3__45__cpo9iter_moveE,@object
	.size		_ZN39_INTERNAL_768e25cb_4_k_cu_2ba1b8c3_30974cuda3std6ranges3__45__cpo9iter_moveE,(_ZN39_INTERNAL_768e25cb_4_k_cu_2ba1b8c3_30974cuda3std3__45__cpo5beginE - _ZN39_INTERNAL_768e25cb_4_k_cu_2ba1b8c3_30974cuda3std6ranges3__45__cpo9iter_moveE)
_ZN39_INTERNAL_768e25cb_4_k_cu_2ba1b8c3_30974cuda3std6ranges3__45__cpo9iter_moveE:
	.zero		1
	.type		_ZN39_INTERNAL_768e25cb_4_k_cu_2ba1b8c3_30974cuda3std3__45__cpo5beginE,@object
	.size		_ZN39_INTERNAL_768e25cb_4_k_cu_2ba1b8c3_30974cuda3std3__45__cpo5beginE,(_ZN39_INTERNAL_768e25cb_4_k_cu_2ba1b8c3_30974cuda3std3__441_GLOBAL__N__768e25cb_4_k_cu_2ba1b8c3_30976ignoreE - _ZN39_INTERNAL_768e25cb_4_k_cu_2ba1b8c3_30974cuda3std3__45__cpo5beginE)
_ZN39_INTERNAL_768e25cb_4_k_cu_2ba1b8c3_30974cuda3std3__45__cpo5beginE:
	.zero		1
	.type		_ZN39_INTERNAL_768e25cb_4_k_cu_2ba1b8c3_30974cuda3std3__441_GLOBAL__N__768e25cb_4_k_cu_2ba1b8c3_30976ignoreE,@object
	.size		_ZN39_INTERNAL_768e25cb_4_k_cu_2ba1b8c3_30974cuda3std3__441_GLOBAL__N__768e25cb_4_k_cu_2ba1b8c3_30976ignoreE,(_ZN39_INTERNAL_768e25cb_4_k_cu_2ba1b8c3_30974cute7productE - _ZN39_INTERNAL_768e25cb_4_k_cu_2ba1b8c3_30974cuda3std3__441_GLOBAL__N__768e25cb_4_k_cu_2ba1b8c3_30976ignoreE)
_ZN39_INTERNAL_768e25cb_4_k_cu_2ba1b8c3_30974cuda3std3__441_GLOBAL__N__768e25cb_4_k_cu_2ba1b8c3_30976ignoreE:
	.zero		1
	.type		_ZN39_INTERNAL_768e25cb_4_k_cu_2ba1b8c3_30974cute7productE,@object
	.size		_ZN39_INTERNAL_768e25cb_4_k_cu_2ba1b8c3_30974cute7productE,(_ZN39_INTERNAL_768e25cb_4_k_cu_2ba1b8c3_30974cuda3std3__45__cpo3endE - _ZN39_INTERNAL_768e25cb_4_k_cu_2ba1b8c3_30974cute7productE)
_ZN39_INTERNAL_768e25cb_4_k_cu_2ba1b8c3_30974cute7productE:
	.zero		1
	.type		_ZN39_INTERNAL_768e25cb_4_k_cu_2ba1b8c3_30974cuda3std3__45__cpo3endE,@object
	.size		_ZN39_INTERNAL_768e25cb_4_k_cu_2ba1b8c3_30974cuda3std3__45__cpo3endE,(_ZN39_INTERNAL_768e25cb_4_k_cu_2ba1b8c3_30974cuda3std3__419piecewise_constructE - _ZN39_INTERNAL_768e25cb_4_k_cu_2ba1b8c3_30974cuda3std3__45__cpo3endE)
_ZN39_INTERNAL_768e25cb_4_k_cu_2ba1b8c3_30974cuda3std3__45__cpo3endE:
	.zero		1
	.type		_ZN39_INTERNAL_768e25cb_4_k_cu_2ba1b8c3_30974cuda3std3__419piecewise_constructE,@object
	.size		_ZN39_INTERNAL_768e25cb_4_k_cu_2ba1b8c3_30974cuda3std3__419piecewise_constructE,(_ZN39_INTERNAL_768e25cb_4_k_cu_2ba1b8c3_30974cuda3std3__45__cpo4cendE - _ZN39_INTERNAL_768e25cb_4_k_cu_2ba1b8c3_30974cuda3std3__419piecewise_constructE)
_ZN39_INTERNAL_768e25cb_4_k_cu_2ba1b8c3_30974cuda3std3__419piecewise_constructE:
	.zero		1
	.type		_ZN39_INTERNAL_768e25cb_4_k_cu_2ba1b8c3_30974cuda3std3__45__cpo4cendE,@object
	.size		_ZN39_INTERNAL_768e25cb_4_k_cu_2ba1b8c3_30974cuda3std3__45__cpo4cendE,(_ZN39_INTERNAL_768e25cb_4_k_cu_2ba1b8c3_30974cuda3std6ranges3__45__cpo4swapE - _ZN39_INTERNAL_768e25cb_4_k_cu_2ba1b8c3_30974cuda3std3__45__cpo4cendE)
_ZN39_INTERNAL_768e25cb_4_k_cu_2ba1b8c3_30974cuda3std3__45__cpo4cendE:
	.zero		1
	.type		_ZN39_INTERNAL_768e25cb_4_k_cu_2ba1b8c3_30974cuda3std6ranges3__45__cpo4swapE,@object
	.size		_ZN39_INTERNAL_768e25cb_4_k_cu_2ba1b8c3_30974cuda3std6ranges3__45__cpo4swapE,(.L_8 - _ZN39_INTERNAL_768e25cb_4_k_cu_2ba1b8c3_30974cuda3std6ranges3__45__cpo4swapE)
_ZN39_INTERNAL_768e25cb_4_k_cu_2ba1b8c3_30974cuda3std6ranges3__45__cpo4swapE:
	.zero		1
.L_8:


//--------------------- .nv.constant0._ZN7cutlass13device_kernelINS_4fmha6kernel28FmhaKernelTmaWarpSpecializedINS1_10collective30FmhaMainloopTmaWarpSpecializedINS_10bfloat16_tEffN4cute5tupleIJNS7_1CILi128EEENS9_ILi64EEENS9_ILi32EEEEEENS8_IJiNS9_ILi1EEENS8_IJiiEEEEEESG_SG_NS4_14ResidualFusionEJEEENS4_15FmhaFwdEpilogueIS6_fNS8_IJSB_SC_SB_EEEEENS2_23IndividualTileSchedulerEJEEEEEvNT_6ParamsE --------------------------
	.section	.nv.constant0._ZN7cutlass13device_kernelINS_4fmha6kernel28FmhaKernelTmaWarpSpecializedINS1_10collective30FmhaMainloopTmaWarpSpecializedINS_10bfloat16_tEffN4cute5tupleIJNS7_1CILi128EEENS9_ILi64EEENS9_ILi32EEEEEENS8_IJiNS9_ILi1EEENS8_IJiiEEEEEESG_SG_NS4_14ResidualFusionEJEEENS4_15FmhaFwdEpilogueIS6_fNS8_IJSB_SC_SB_EEEEENS2_23IndividualTileSchedulerEJEEEEEvNT_6ParamsE,"a",@progbits
	.sectionflags	@""
	.align	4
.nv.constant0._ZN7cutlass13device_kernelINS_4fmha6kernel28FmhaKernelTmaWarpSpecializedINS1_10collective30FmhaMainloopTmaWarpSpecializedINS_10bfloat16_tEffN4cute5tupleIJNS7_1CILi128EEENS9_ILi64EEENS9_ILi32EEEEEENS8_IJiNS9_ILi1EEENS8_IJiiEEEEEESG_SG_NS4_14ResidualFusionEJEEENS4_15FmhaFwdEpilogueIS6_fNS8_IJSB_SC_SB_EEEEENS2_23IndividualTileSchedulerEJEEEEEvNT_6ParamsE:
	.zero		2688


//--------------------- SYMBOLS --------------------------

	.type		.nv.reservedSmem.offset0,@object
	.size		.nv.reservedSmem.offset0,0x4
	.type		__assertfail,@function
